	.target	sm_100a

	.elftype	@"ET_EXEC"


//--------------------- .note.nv.tkinfo           --------------------------
	.section	.note.nv.tkinfo,"",@"SHT_NOTE"
	.sectionflags	@"SHF_NOTE_NV_TKINFO"
	.tkinfo
        /*0018*/ 	.word	0x00000002
        /*0030*/ 	.string	""
        /*0030*/ 	.string	"ptxas"
        /*0030*/ 	.string	"Cuda compilation tools, release 13.0, V13.0.88"
        /*0030*/ 	.string	"Build cuda_13.0.r13.0/compiler.36424714_0"
        /*0030*/ 	.string	"-arch sm_100a -m 64 "



//--------------------- .note.nv.cuinfo           --------------------------
	.section	.note.nv.cuinfo,"",@"SHT_NOTE"
	.sectionflags	@"SHF_NOTE_NV_CUINFO"
        /*0018*/ 	.short	0x0002
        /*001a*/ 	.short	0x0064
        /*001c*/ 	.short	0x0082
	.zero		2


//--------------------- .nv.info                  --------------------------
	.section	.nv.info,"",@"SHT_CUDA_INFO"
	.align	4


	//----- nvinfo : EIATTR_REGCOUNT
	.align		4
        /*0000*/ 	.byte	0x04, 0x2f
        /*0002*/ 	.short	(.L_19 - .L_18)
	.align		4
.L_18:
        /*0004*/ 	.word	index@(_ZN7cutlass13device_kernelINS_4gemm6kernel13GemmUniversalIN4cute5tupleIJiiiiEEENS1_10collective13CollectiveMmaINS1_35MainloopSm100TmaUmmaWarpSpecializedILi4ELi2ELi4ENS5_IJNS4_1CILi2EEESB_NSA_ILi1EEEEEEEENS5_IJNSA_ILi256EEENSA_ILi64EEESG_EEENS_12float_e4m3_tENS5_IJlSC_lEEESI_SJ_NS4_8TiledMMAINS4_8MMA_AtomIJNS4_10MMA_TraitsINS4_25SM100_MMA_F8F6F4_2x1SM_SSEJSI_SI_fSF_SG_NS4_17integral_constantINS4_4UMMA5MajorELSQ_0EEESR_NSO_INSP_7ScaleInELSS_0EEEST_EEEEEENS4_6LayoutINS5_IJSC_SC_SC_EEENS5_IJNSA_ILi0EEESY_SY_EEEEENS5_IJNS4_10UnderscoreES11_S11_EEEEENS4_28SM100_TMA_2SM_LOAD_MULTICASTENS4_14ComposedLayoutINS4_7SwizzleILi2ELi4ELi3EEENS4_18smem_ptr_flag_bitsILi8EEENSW_INS5_IJNSA_ILi8EEESG_EEENS5_IJSG_SC_EEEEEEEvNS4_8identityENS4_18SM100_TMA_2SM_LOADES1E_vS1F_EENS_8epilogue10collective18CollectiveEpilogueINS1I_23Sm100TmaWarpSpecializedILi1ELi1ELi64ELb0ELb0EEEJNS5_IJNSA_ILi128EEESG_SG_EEENS5_IJNSW_IS1N_SC_EENSW_ISG_SC_EEEEESI_SJ_SI_SJ_NS1I_6fusion15FusionCallbacksIS1M_NS1S_17LinearCombinationISI_fSI_fLNS_15FloatRoundStyleE2EEES1O_S1R_JEEENS4_5SM1004TMEM4LOAD26SM100_TMEM_LOAD_32dp32b64xENS4_13SM90_TMA_LOADES1E_NS4_39AutoVectorizingCopyWithAssumedAlignmentILi128EEENS4_14SM90_TMA_STOREES1E_S24_S24_EEEvvEEEEvNT_6ParamsE)
        /*0008*/ 	.word	0x0000009a


	//----- nvinfo : EIATTR_FRAME_SIZE
	.align		4
.L_19:
        /*000c*/ 	.byte	0x04, 0x11
        /*000e*/ 	.short	(.L_21 - .L_20)
	.align		4
.L_20:
        /*0010*/ 	.word	index@($__internal_2_$__cuda_sm10x_tcgen05_guardrail_trap_unallocated_columns_being_dealloced)
        /*0014*/ 	.word	0x00000000


	//----- nvinfo : EIATTR_FRAME_SIZE
	.align		4
.L_21:
        /*0018*/ 	.byte	0x04, 0x11
        /*001a*/ 	.short	(.L_23 - .L_22)
	.align		4
.L_22:
        /*001c*/ 	.word	index@($__internal_1_$__cuda_sm10x_tcgen05_guardrail_trap_phase_invalid_during_alloc)
        /*0020*/ 	.word	0x00000000


	//----- nvinfo : EIATTR_FRAME_SIZE
	.align		4
.L_23:
        /*0024*/ 	.byte	0x04, 0x11
        /*0026*/ 	.short	(.L_25 - .L_24)
	.align		4
.L_24:
        /*0028*/ 	.word	index@($__internal_0_$__cuda_sm10x_tcgen05_guardrail_trap_col_being_dealloced_not_returned_by_alloc)
        /*002c*/ 	.word	0x00000000


	//----- nvinfo : EIATTR_FRAME_SIZE
	.align		4
.L_25:
        /*0030*/ 	.byte	0x04, 0x11
        /*0032*/ 	.short	(.L_27 - .L_26)
	.align		4
.L_26:
        /*0034*/ 	.word	index@(_ZN7cutlass13device_kernelINS_4gemm6kernel13GemmUniversalIN4cute5tupleIJiiiiEEENS1_10collective13CollectiveMmaINS1_35MainloopSm100TmaUmmaWarpSpecializedILi4ELi2ELi4ENS5_IJNS4_1CILi2EEESB_NSA_ILi1EEEEEEEENS5_IJNSA_ILi256EEENSA_ILi64EEESG_EEENS_12float_e4m3_tENS5_IJlSC_lEEESI_SJ_NS4_8TiledMMAINS4_8MMA_AtomIJNS4_10MMA_TraitsINS4_25SM100_MMA_F8F6F4_2x1SM_SSEJSI_SI_fSF_SG_NS4_17integral_constantINS4_4UMMA5MajorELSQ_0EEESR_NSO_INSP_7ScaleInELSS_0EEEST_EEEEEENS4_6LayoutINS5_IJSC_SC_SC_EEENS5_IJNSA_ILi0EEESY_SY_EEEEENS5_IJNS4_10UnderscoreES11_S11_EEEEENS4_28SM100_TMA_2SM_LOAD_MULTICASTENS4_14ComposedLayoutINS4_7SwizzleILi2ELi4ELi3EEENS4_18smem_ptr_flag_bitsILi8EEENSW_INS5_IJNSA_ILi8EEESG_EEENS5_IJSG_SC_EEEEEEEvNS4_8identityENS4_18SM100_TMA_2SM_LOADES1E_vS1F_EENS_8epilogue10collective18CollectiveEpilogueINS1I_23Sm100TmaWarpSpecializedILi1ELi1ELi64ELb0ELb0EEEJNS5_IJNSA_ILi128EEESG_SG_EEENS5_IJNSW_IS1N_SC_EENSW_ISG_SC_EEEEESI_SJ_SI_SJ_NS1I_6fusion15FusionCallbacksIS1M_NS1S_17LinearCombinationISI_fSI_fLNS_15FloatRoundStyleE2EEES1O_S1R_JEEENS4_5SM1004TMEM4LOAD26SM100_TMEM_LOAD_32dp32b64xENS4_13SM90_TMA_LOADES1E_NS4_39AutoVectorizingCopyWithAssumedAlignmentILi128EEENS4_14SM90_TMA_STOREES1E_S24_S24_EEEvvEEEEvNT_6ParamsE)
        /*0038*/ 	.word	0x00000000


	//----- nvinfo : EIATTR_MIN_STACK_SIZE
	.align		4
.L_27:
        /*003c*/ 	.byte	0x04, 0x12
        /*003e*/ 	.short	(.L_29 - .L_28)
	.align		4
.L_28:
        /*0040*/ 	.word	index@(_ZN7cutlass13device_kernelINS_4gemm6kernel13GemmUniversalIN4cute5tupleIJiiiiEEENS1_10collective13CollectiveMmaINS1_35MainloopSm100TmaUmmaWarpSpecializedILi4ELi2ELi4ENS5_IJNS4_1CILi2EEESB_NSA_ILi1EEEEEEEENS5_IJNSA_ILi256EEENSA_ILi64EEESG_EEENS_12float_e4m3_tENS5_IJlSC_lEEESI_SJ_NS4_8TiledMMAINS4_8MMA_AtomIJNS4_10MMA_TraitsINS4_25SM100_MMA_F8F6F4_2x1SM_SSEJSI_SI_fSF_SG_NS4_17integral_constantINS4_4UMMA5MajorELSQ_0EEESR_NSO_INSP_7ScaleInELSS_0EEEST_EEEEEENS4_6LayoutINS5_IJSC_SC_SC_EEENS5_IJNSA_ILi0EEESY_SY_EEEEENS5_IJNS4_10UnderscoreES11_S11_EEEEENS4_28SM100_TMA_2SM_LOAD_MULTICASTENS4_14ComposedLayoutINS4_7SwizzleILi2ELi4ELi3EEENS4_18smem_ptr_flag_bitsILi8EEENSW_INS5_IJNSA_ILi8EEESG_EEENS5_IJSG_SC_EEEEEEEvNS4_8identityENS4_18SM100_TMA_2SM_LOADES1E_vS1F_EENS_8epilogue10collective18CollectiveEpilogueINS1I_23Sm100TmaWarpSpecializedILi1ELi1ELi64ELb0ELb0EEEJNS5_IJNSA_ILi128EEESG_SG_EEENS5_IJNSW_IS1N_SC_EENSW_ISG_SC_EEEEESI_SJ_SI_SJ_NS1I_6fusion15FusionCallbacksIS1M_NS1S_17LinearCombinationISI_fSI_fLNS_15FloatRoundStyleE2EEES1O_S1R_JEEENS4_5SM1004TMEM4LOAD26SM100_TMEM_LOAD_32dp32b64xENS4_13SM90_TMA_LOADES1E_NS4_39AutoVectorizingCopyWithAssumedAlignmentILi128EEENS4_14SM90_TMA_STOREES1E_S24_S24_EEEvvEEEEvNT_6ParamsE)
        /*0044*/ 	.word	0x00000000
.L_29:


//--------------------- .nv.compat                --------------------------
	.section	.nv.compat,"",@"SHT_CUDA_COMPAT_INFO"
	.align	4
        /*0000*/ 	.byte	0x02, 0x09, 0x01, 0x00, 0x02, 0x02, 0x02, 0x00, 0x02, 0x05, 0x05, 0x00, 0x03, 0x07, 0x01, 0x01
        /*0010*/ 	.byte	0x02, 0x03, 0x01, 0x00, 0x02, 0x06, 0x01, 0x00, 0x04, 0x0b, 0x08, 0x00, 0x09, 0x00, 0x00, 0x00
        /*0020*/ 	.byte	0x00, 0x00, 0x00, 0x00


//--------------------- .nv.info._ZN7cutlass13device_kernelINS_4gemm6kernel13GemmUniversalIN4cute5tupleIJiiiiEEENS1_10collective13CollectiveMmaINS1_35MainloopSm100TmaUmmaWarpSpecializedILi4ELi2ELi4ENS5_IJNS4_1CILi2EEESB_NSA_ILi1EEEEEEEENS5_IJNSA_ILi256EEENSA_ILi64EEESG_EEENS_12float_e4m3_tENS5_IJlSC_lEEESI_SJ_NS4_8TiledMMAINS4_8MMA_AtomIJNS4_10MMA_TraitsINS4_25SM100_MMA_F8F6F4_2x1SM_SSEJSI_SI_fSF_SG_NS4_17integral_constantINS4_4UMMA5MajorELSQ_0EEESR_NSO_INSP_7ScaleInELSS_0EEEST_EEEEEENS4_6LayoutINS5_IJSC_SC_SC_EEENS5_IJNSA_ILi0EEESY_SY_EEEEENS5_IJNS4_10UnderscoreES11_S11_EEEEENS4_28SM100_TMA_2SM_LOAD_MULTICASTENS4_14ComposedLayoutINS4_7SwizzleILi2ELi4ELi3EEENS4_18smem_ptr_flag_bitsILi8EEENSW_INS5_IJNSA_ILi8EEESG_EEENS5_IJSG_SC_EEEEEEEvNS4_8identityENS4_18SM100_TMA_2SM_LOADES1E_vS1F_EENS_8epilogue10collective18CollectiveEpilogueINS1I_23Sm100TmaWarpSpecializedILi1ELi1ELi64ELb0ELb0EEEJNS5_IJNSA_ILi128EEESG_SG_EEENS5_IJNSW_IS1N_SC_EENSW_ISG_SC_EEEEESI_SJ_SI_SJ_NS1I_6fusion15FusionCallbacksIS1M_NS1S_17LinearCombinationISI_fSI_fLNS_15FloatRoundStyleE2EEES1O_S1R_JEEENS4_5SM1004TMEM4LOAD26SM100_TMEM_LOAD_32dp32b64xENS4_13SM90_TMA_LOADES1E_NS4_39AutoVectorizingCopyWithAssumedAlignmentILi128EEENS4_14SM90_TMA_STOREES1E_S24_S24_EEEvvEEEEvNT_6ParamsE --------------------------
	.section	.nv.info._ZN7cutlass13device_kernelINS_4gemm6kernel13GemmUniversalIN4cute5tupleIJiiiiEEENS1_10collective13CollectiveMmaINS1_35MainloopSm100TmaUmmaWarpSpecializedILi4ELi2ELi4ENS5_IJNS4_1CILi2EEESB_NSA_ILi1EEEEEEEENS5_IJNSA_ILi256EEENSA_ILi64EEESG_EEENS_12float_e4m3_tENS5_IJlSC_lEEESI_SJ_NS4_8TiledMMAINS4_8MMA_AtomIJNS4_10MMA_TraitsINS4_25SM100_MMA_F8F6F4_2x1SM_SSEJSI_SI_fSF_SG_NS4_17integral_constantINS4_4UMMA5MajorELSQ_0EEESR_NSO_INSP_7ScaleInELSS_0EEEST_EEEEEENS4_6LayoutINS5_IJSC_SC_SC_EEENS5_IJNSA_ILi0EEESY_SY_EEEEENS5_IJNS4_10UnderscoreES11_S11_EEEEENS4_28SM100_TMA_2SM_LOAD_MULTICASTENS4_14ComposedLayoutINS4_7SwizzleILi2ELi4ELi3EEENS4_18smem_ptr_flag_bitsILi8EEENSW_INS5_IJNSA_ILi8EEESG_EEENS5_IJSG_SC_EEEEEEEvNS4_8identityENS4_18SM100_TMA_2SM_LOADES1E_vS1F_EENS_8epilogue10collective18CollectiveEpilogueINS1I_23Sm100TmaWarpSpecializedILi1ELi1ELi64ELb0ELb0EEEJNS5_IJNSA_ILi128EEESG_SG_EEENS5_IJNSW_IS1N_SC_EENSW_ISG_SC_EEEEESI_SJ_SI_SJ_NS1I_6fusion15FusionCallbacksIS1M_NS1S_17LinearCombinationISI_fSI_fLNS_15FloatRoundStyleE2EEES1O_S1R_JEEENS4_5SM1004TMEM4LOAD26SM100_TMEM_LOAD_32dp32b64xENS4_13SM90_TMA_LOADES1E_NS4_39AutoVectorizingCopyWithAssumedAlignmentILi128EEENS4_14SM90_TMA_STOREES1E_S24_S24_EEEvvEEEEvNT_6ParamsE,"",@"SHT_CUDA_INFO"
	.sectionflags	@""
	.align	4


	//----- nvinfo : EIATTR_CUDA_API_VERSION
	.align		4
        /*0000*/ 	.byte	0x04, 0x37
        /*0002*/ 	.short	(.L_31 - .L_30)
.L_30:
        /*0004*/ 	.word	0x00000082


	//----- nvinfo : EIATTR_KPARAM_INFO
	.align		4
.L_31:
        /*0008*/ 	.byte	0x04, 0x17
        /*000a*/ 	.short	(.L_33 - .L_32)
.L_32:
        /*000c*/ 	.word	0x00000000
        /*0010*/ 	.short	0x0000
        /*0012*/ 	.short	0x0000
        /*0014*/ 	.byte	0x00, 0xf0, 0x01, 0x20


	//----- nvinfo : EIATTR_AT_ENTRY_FRAGMENTS
	.align		4
.L_33:
        /*0018*/ 	.byte	0x04, 0x4f
        /*001a*/ 	.short	(.L_35 - .L_34)


	//   ....[0]....
.L_34:
        /*001c*/ 	.word	0x00000007


	//----- nvinfo : EIATTR_RESERVED_SMEM_USED
	.align		4
.L_35:
        /*0020*/ 	.byte	0x01, 0x41
	.zero		2


	//----- nvinfo : EIATTR_SPARSE_MMA_MASK
	.align		4
        /*0024*/ 	.byte	0x03, 0x50
        /*0026*/ 	.short	0x0000


	//----- nvinfo : EIATTR_TCGEN05_2CTA_USED
	.align		4
        /*0028*/ 	.byte	0x01, 0x52
	.zero		2


	//----- nvinfo : EIATTR_MAXREG_COUNT
	.align		4
        /*002c*/ 	.byte	0x03, 0x1b
        /*002e*/ 	.short	0x00ff


	//----- nvinfo : EIATTR_NUM_BARRIERS
	.align		4
        /*0030*/ 	.byte	0x02, 0x4c
        /*0032*/ 	.byte	0x07
	.zero		1


	//----- nvinfo : EIATTR_EXTERNS
	.align		4
        /*0034*/ 	.byte	0x04, 0x0f
        /*0036*/ 	.short	(.L_37 - .L_36)


	//   ....[0]....
	.align		4
.L_36:
        /*0038*/ 	.word	index@(__assertfail)


	//----- nvinfo : EIATTR_MERCURY_ISA_VERSION
	.align		4
.L_37:
        /*003c*/ 	.byte	0x03, 0x5f
        /*003e*/ 	.short	0x0101


	//----- nvinfo : EIATTR_INT_WARP_WIDE_INSTR_OFFSETS
	.align		4
        /*0040*/ 	.byte	0x04, 0x31
        /*0042*/ 	.short	(.L_39 - .L_38)


	//   ....[0]....
.L_38:
        /*0044*/ 	.word	0x00000d70


	//   ....[1]....
        /*0048*/ 	.word	0x00000e20


	//   ....[2]....
        /*004c*/ 	.word	0x000041e0


	//   ....[3]....
        /*0050*/ 	.word	0x00004210


	//   ....[4]....
        /*0054*/ 	.word	0x00004230


	//   ....[5]....
        /*0058*/ 	.word	0x00004d70


	//   ....[6]....
        /*005c*/ 	.word	0x00004e20


	//----- nvinfo : EIATTR_COOP_GROUP_MASK_REGIDS
	.align		4
.L_39:
        /*0060*/ 	.byte	0x04, 0x29
        /*0062*/ 	.short	(.L_41 - .L_40)


	//   ....[0]....
.L_40:
        /*0064*/ 	.word	0xffffffff


	//   ....[1]....
        /*0068*/ 	.word	0xffffffff


	//   ....[2]....
        /*006c*/ 	.word	0xffffffff


	//   ....[3]....
        /*0070*/ 	.word	0xffffffff


	//   ....[4]....
        /*0074*/ 	.word	0xffffffff


	//   ....[5]....
        /*0078*/ 	.word	0xffffffff


	//   ....[6]....
        /*007c*/ 	.word	0xffffffff


	//   ....[7]....
        /*0080*/ 	.word	0xffffffff


	//   ....[8]....
        /*0084*/ 	.word	0xffffffff


	//   ....[9]....
        /*0088*/ 	.word	0xffffffff


	//   ....[10]....
        /*008c*/ 	.word	0xffffffff


	//   ....[11]....
        /*0090*/ 	.word	0xffffffff


	//   ....[12]....
        /*0094*/ 	.word	0xffffffff


	//   ....[13]....
        /*0098*/ 	.word	0xffffffff


	//----- nvinfo : EIATTR_COOP_GROUP_INSTR_OFFSETS
	.align		4
.L_41:
        /*009c*/ 	.byte	0x04, 0x28
        /*009e*/ 	.short	(.L_43 - .L_42)


	//   ....[0]....
.L_42:
        /*00a0*/ 	.word	0x000000b0


	//   ....[1]....
        /*00a4*/ 	.word	0x00000510


	//   ....[2]....
        /*00a8*/ 	.word	0x000006e0


	//   ....[3]....
        /*00ac*/ 	.word	0x00000820


	//   ....[4]....
        /*00b0*/ 	.word	0x00000920


	//   ....[5]....
        /*00b4*/ 	.word	0x00000a90


	//   ....[6]....
        /*00b8*/ 	.word	0x00000c30


	//   ....[7]....
        /*00bc*/ 	.word	0x00000e90


	//   ....[8]....
        /*00c0*/ 	.word	0x000021d0


	//   ....[9]....
        /*00c4*/ 	.word	0x000030a0


	//   ....[10]....
        /*00c8*/ 	.word	0x00003570


	//   ....[11]....
        /*00cc*/ 	.word	0x000035a0


	//   ....[12]....
        /*00d0*/ 	.word	0x000040e0


	//   ....[13]....
        /*00d4*/ 	.word	0x000042f0


	//----- nvinfo : EIATTR_VRC_CTA_INIT_COUNT
	.align		4
.L_43:
        /*00d8*/ 	.byte	0x02, 0x4a
        /*00da*/ 	.byte	0x80
	.zero		1


	//----- nvinfo : EIATTR_SYSCALL_OFFSETS
	.align		4
        /*00dc*/ 	.byte	0x04, 0x46
        /*00de*/ 	.short	(.L_45 - .L_44)


	//   ....[0]....
.L_44:
        /*00e0*/ 	.word	0x00005960


	//   ....[1]....
        /*00e4*/ 	.word	0x00005aa0


	//   ....[2]....
        /*00e8*/ 	.word	0x00006270


	//----- nvinfo : EIATTR_MBARRIER_INSTR_OFFSETS
	.align		4
.L_45:
        /*00ec*/ 	.byte	0x04, 0x39
        /*00ee*/ 	.short	(.L_47 - .L_46)


	//   ....[0]....
.L_46:
        /*00f0*/ 	.word	0x00000650
        /*00f4*/ 	.word	0x000000ff
        /*00f8*/ 	.word	0x00000000
        /*00fc*/ 	.short	0x0100
        /*00fe*/ 	.byte	0x04
	.zero		1


	//   ....[1]....
        /*0100*/ 	.word	0x00000660
        /*0104*/ 	.word	0x000000ff
        /*0108*/ 	.word	0x00000020
        /*010c*/ 	.short	0x0100
        /*010e*/ 	.byte	0x04
	.zero		1


	//   ....[2]....
        /*0110*/ 	.word	0x00000670
        /*0114*/ 	.word	0x000000ff
        /*0118*/ 	.word	0x00000008
        /*011c*/ 	.short	0x0100
        /*011e*/ 	.byte	0x04
	.zero		1


	//   ....[3]....
        /*0120*/ 	.word	0x00000680
        /*0124*/ 	.word	0x000000ff
        /*0128*/ 	.word	0x00000028
        /*012c*/ 	.short	0x0100
        /*012e*/ 	.byte	0x04
	.zero		1


	//   ....[4]....
        /*0130*/ 	.word	0x00000690
        /*0134*/ 	.word	0x000000ff
        /*0138*/ 	.word	0x00000010
        /*013c*/ 	.short	0x0100
        /*013e*/ 	.byte	0x04
	.zero		1


	//   ....[5]....
        /*0140*/ 	.word	0x000006a0
        /*0144*/ 	.word	0x000000ff
        /*0148*/ 	.word	0x00000030
        /*014c*/ 	.short	0x0100
        /*014e*/ 	.byte	0x04
	.zero		1


	//   ....[6]....
        /*0150*/ 	.word	0x000006b0
        /*0154*/ 	.word	0x000000ff
        /*0158*/ 	.word	0x00000018
        /*015c*/ 	.short	0x0100
        /*015e*/ 	.byte	0x04
	.zero		1


	//   ....[7]....
        /*0160*/ 	.word	0x000006c0
        /*0164*/ 	.word	0x000000ff
        /*0168*/ 	.word	0x00000038
        /*016c*/ 	.short	0x0100
        /*016e*/ 	.byte	0x04
	.zero		1


	//   ....[8]....
        /*0170*/ 	.word	0x000007f0
        /*0174*/ 	.word	0x000000ff
        /*0178*/ 	.word	0x00000040
        /*017c*/ 	.short	0x0100
        /*017e*/ 	.byte	0x04
	.zero		1


	//   ....[9]....
        /*0180*/ 	.word	0x00000800
        /*0184*/ 	.word	0x000000ff
        /*0188*/ 	.word	0x00000048
        /*018c*/ 	.short	0x0100
        /*018e*/ 	.byte	0x04
	.zero		1


	//   ....[10]....
        /*0190*/ 	.word	0x000008f0
        /*0194*/ 	.word	0x000000ff
        /*0198*/ 	.word	0x00000050
        /*019c*/ 	.short	0x0100
        /*019e*/ 	.byte	0x06
	.zero		1


	//   ....[11]....
        /*01a0*/ 	.word	0x00000900
        /*01a4*/ 	.word	0x000000ff
        /*01a8*/ 	.word	0x00000058
        /*01ac*/ 	.short	0x0100
        /*01ae*/ 	.byte	0x06
	.zero		1


	//   ....[12]....
        /*01b0*/ 	.word	0x00000a40
        /*01b4*/ 	.word	0x000000ff
        /*01b8*/ 	.word	0x00000060
        /*01bc*/ 	.short	0x0100
        /*01be*/ 	.byte	0x06
	.zero		1


	//   ....[13]....
        /*01c0*/ 	.word	0x00000a50
        /*01c4*/ 	.word	0x000000ff
        /*01c8*/ 	.word	0x00000070
        /*01cc*/ 	.short	0x0100
        /*01ce*/ 	.byte	0x06
	.zero		1


	//   ....[14]....
        /*01d0*/ 	.word	0x00000a60
        /*01d4*/ 	.word	0x000000ff
        /*01d8*/ 	.word	0x00000068
        /*01dc*/ 	.short	0x0100
        /*01de*/ 	.byte	0x06
	.zero		1


	//   ....[15]....
        /*01e0*/ 	.word	0x00000a70
        /*01e4*/ 	.word	0x000000ff
        /*01e8*/ 	.word	0x00000078
        /*01ec*/ 	.short	0x0100
        /*01ee*/ 	.byte	0x06
	.zero		1


	//   ....[16]....
        /*01f0*/ 	.word	0x00000ba0
        /*01f4*/ 	.word	0x000000ff
        /*01f8*/ 	.word	0x00000080
        /*01fc*/ 	.short	0x0100
        /*01fe*/ 	.byte	0x04
	.zero		1


	//   ....[17]....
        /*0200*/ 	.word	0x00000bb0
        /*0204*/ 	.word	0x000000ff
        /*0208*/ 	.word	0x000000a0
        /*020c*/ 	.short	0x0100
        /*020e*/ 	.byte	0x04
	.zero		1


	//   ....[18]....
        /*0210*/ 	.word	0x00000bc0
        /*0214*/ 	.word	0x000000ff
        /*0218*/ 	.word	0x00000088
        /*021c*/ 	.short	0x0100
        /*021e*/ 	.byte	0x04
	.zero		1


	//   ....[19]....
        /*0220*/ 	.word	0x00000bd0
        /*0224*/ 	.word	0x000000ff
        /*0228*/ 	.word	0x000000a8
        /*022c*/ 	.short	0x0100
        /*022e*/ 	.byte	0x04
	.zero		1


	//   ....[20]....
        /*0230*/ 	.word	0x00000be0
        /*0234*/ 	.word	0x000000ff
        /*0238*/ 	.word	0x00000090
        /*023c*/ 	.short	0x0100
        /*023e*/ 	.byte	0x04
	.zero		1


	//   ....[21]....
        /*0240*/ 	.word	0x00000bf0
        /*0244*/ 	.word	0x000000ff
        /*0248*/ 	.word	0x000000b0
        /*024c*/ 	.short	0x0100
        /*024e*/ 	.byte	0x04
	.zero		1


	//   ....[22]....
        /*0250*/ 	.word	0x00000c00
        /*0254*/ 	.word	0x000000ff
        /*0258*/ 	.word	0x00000098
        /*025c*/ 	.short	0x0100
        /*025e*/ 	.byte	0x04
	.zero		1


	//   ....[23]....
        /*0260*/ 	.word	0x00000c10
        /*0264*/ 	.word	0x000000ff
        /*0268*/ 	.word	0x000000b8
        /*026c*/ 	.short	0x0100
        /*026e*/ 	.byte	0x04
	.zero		1


	//   ....[24]....
        /*0270*/ 	.word	0x00000d10
        /*0274*/ 	.word	0x000000ff
        /*0278*/ 	.word	0x000000c0
        /*027c*/ 	.short	0x0100
        /*027e*/ 	.byte	0x04
	.zero		1


	//   ....[25]....
        /*0280*/ 	.word	0x00000d20
        /*0284*/ 	.word	0x000000ff
        /*0288*/ 	.word	0x000000d0
        /*028c*/ 	.short	0x0100
        /*028e*/ 	.byte	0x04
	.zero		1


	//   ....[26]....
        /*0290*/ 	.word	0x00000d30
        /*0294*/ 	.word	0x000000ff
        /*0298*/ 	.word	0x000000c8
        /*029c*/ 	.short	0x0100
        /*029e*/ 	.byte	0x04
	.zero		1


	//   ....[27]....
        /*02a0*/ 	.word	0x00000d40
        /*02a4*/ 	.word	0x000000ff
        /*02a8*/ 	.word	0x000000d8
        /*02ac*/ 	.short	0x0100
        /*02ae*/ 	.byte	0x04
	.zero		1


	//   ....[28]....
        /*02b0*/ 	.word	0x00000e40
        /*02b4*/ 	.word	0x000000ff
        /*02b8*/ 	.word	0x000000e0
        /*02bc*/ 	.short	0x0100
        /*02be*/ 	.byte	0x06
	.zero		1


	//   ....[29]....
        /*02c0*/ 	.word	0x00001a20
        /*02c4*/ 	.word	0x00000000
        /*02c8*/ 	.word	0x000000d0
        /*02cc*/ 	.short	0x010a
        /*02ce*/ 	.byte	0xff
	.zero		1


	//   ....[30]....
        /*02d0*/ 	.word	0x00001a50
        /*02d4*/ 	.word	0x00000000
        /*02d8*/ 	.word	0x000000c0
        /*02dc*/ 	.short	0x0101
        /*02de*/ 	.byte	0xff
	.zero		1


	//   ....[31]....
        /*02e0*/ 	.word	0x00001af0
        /*02e4*/ 	.word	0x000000ff
        /*02e8*/ 	.word	0x00000020
        /*02ec*/ 	.short	0x010a
        /*02ee*/ 	.byte	0x04
	.zero		1


	//   ....[32]....
        /*02f0*/ 	.word	0x00001bc0
        /*02f4*/ 	.word	0x000000ff
        /*02f8*/ 	.word	0x00000020
        /*02fc*/ 	.short	0x010a
        /*02fe*/ 	.byte	0x21
	.zero		1


	//   ....[33]....
        /*0300*/ 	.word	0x00001d70
        /*0304*/ 	.word	0x000000ff
        /*0308*/ 	.word	0x00000020
        /*030c*/ 	.short	0x010a
        /*030e*/ 	.byte	0x05
	.zero		1


	//   ....[34]....
        /*0310*/ 	.word	0x00001e80
        /*0314*/ 	.word	0x000000ff
        /*0318*/ 	.word	0x00000058
        /*031c*/ 	.short	0x0101
        /*031e*/ 	.byte	0x0d
	.zero		1


	//   ....[35]....
        /*0320*/ 	.word	0x00001ea0
        /*0324*/ 	.word	0x000000ff
        /*0328*/ 	.word	0x00000020
        /*032c*/ 	.short	0x010a
        /*032e*/ 	.byte	0x04
	.zero		1


	//   ....[36]....
        /*0330*/ 	.word	0x00001f20
        /*0334*/ 	.word	0x000000ff
        /*0338*/ 	.word	0x00000020
        /*033c*/ 	.short	0x010a
        /*033e*/ 	.byte	0x11
	.zero		1


	//   ....[37]....
        /*0340*/ 	.word	0x000020c0
        /*0344*/ 	.word	0x000000ff
        /*0348*/ 	.word	0x00000020
        /*034c*/ 	.short	0x010a
        /*034e*/ 	.byte	0x05
	.zero		1


	//   ....[38]....
        /*0350*/ 	.word	0x00002200
        /*0354*/ 	.word	0x00000003
        /*0358*/ 	.word	0x00000060
        /*035c*/ 	.short	0x010a
        /*035e*/ 	.byte	0xff
	.zero		1


	//   ....[39]....
        /*0360*/ 	.word	0x00002350
        /*0364*/ 	.word	0x00000000
        /*0368*/ 	.word	0x00000000
        /*036c*/ 	.short	0x0101
        /*036e*/ 	.byte	0xff
	.zero		1


	//   ....[40]....
        /*0370*/ 	.word	0x000028f0
        /*0374*/ 	.word	0x000000ff
        /*0378*/ 	.word	0x00000000
        /*037c*/ 	.short	0x010a
        /*037e*/ 	.byte	0x04
	.zero		1


	//   ....[41]....
        /*0380*/ 	.word	0x00002980
        /*0384*/ 	.word	0x000000ff
        /*0388*/ 	.word	0x00000000
        /*038c*/ 	.short	0x010a
        /*038e*/ 	.byte	0x05
	.zero		1


	//   ....[42]....
        /*0390*/ 	.word	0x00002a10
        /*0394*/ 	.word	0x000000ff
        /*0398*/ 	.word	0x00000000
        /*039c*/ 	.short	0x010a
        /*039e*/ 	.byte	0x05
	.zero		1


	//   ....[43]....
        /*03a0*/ 	.word	0x00002ab0
        /*03a4*/ 	.word	0x00000000
        /*03a8*/ 	.word	0x00000000
        /*03ac*/ 	.short	0x010a
        /*03ae*/ 	.byte	0xff
	.zero		1


	//   ....[44]....
        /*03b0*/ 	.word	0x00002bf0
        /*03b4*/ 	.word	0x00000002
        /*03b8*/ 	.word	0x000000c0
        /*03bc*/ 	.short	0x010a
        /*03be*/ 	.byte	0xff
	.zero		1


	//   ....[45]....
        /*03c0*/ 	.word	0x00002c60
        /*03c4*/ 	.word	0x00000002
        /*03c8*/ 	.word	0x00000000
        /*03cc*/ 	.short	0x0101
        /*03ce*/ 	.byte	0xff
	.zero		1


	//   ....[46]....
        /*03d0*/ 	.word	0x00002c80
        /*03d4*/ 	.word	0x000000ff
        /*03d8*/ 	.word	0x00000070
        /*03dc*/ 	.short	0x010a
        /*03de*/ 	.byte	0x04
	.zero		1


	//   ....[47]....
        /*03e0*/ 	.word	0x00002da0
        /*03e4*/ 	.word	0x00000002
        /*03e8*/ 	.word	0x00000060
        /*03ec*/ 	.short	0x010a
        /*03ee*/ 	.byte	0xff
	.zero		1


	//   ....[48]....
        /*03f0*/ 	.word	0x00002ea0
        /*03f4*/ 	.word	0x00000002
        /*03f8*/ 	.word	0x00000000
        /*03fc*/ 	.short	0x0101
        /*03fe*/ 	.byte	0xff
	.zero		1


	//   ....[49]....
        /*0400*/ 	.word	0x00002f30
        /*0404*/ 	.word	0x000000ff
        /*0408*/ 	.word	0x00000070
        /*040c*/ 	.short	0x0106
        /*040e*/ 	.byte	0x04
	.zero		1


	//   ....[50]....
        /*0410*/ 	.word	0x00002f50
        /*0414*/ 	.word	0x000000ff
        /*0418*/ 	.word	0x00000070
        /*041c*/ 	.short	0x010a
        /*041e*/ 	.byte	0x04
	.zero		1


	//   ....[51]....
        /*0420*/ 	.word	0x00002fe0
        /*0424*/ 	.word	0x000000ff
        /*0428*/ 	.word	0x00000070
        /*042c*/ 	.short	0x0106
        /*042e*/ 	.byte	0x07
	.zero		1


	//   ....[52]....
        /*0430*/ 	.word	0x00003020
        /*0434*/ 	.word	0x00000000
        /*0438*/ 	.word	0x00000070
        /*043c*/ 	.short	0x010a
        /*043e*/ 	.byte	0xff
	.zero		1


	//   ....[53]....
        /*0440*/ 	.word	0x00003270
        /*0444*/ 	.word	0x000000ff
        /*0448*/ 	.word	0x00000008
        /*044c*/ 	.short	0x010a
        /*044e*/ 	.byte	0x05
	.zero		1


	//   ....[54]....
        /*0450*/ 	.word	0x00003290
        /*0454*/ 	.word	0x000000ff
        /*0458*/ 	.word	0x00000008
        /*045c*/ 	.short	0x010a
        /*045e*/ 	.byte	0x05
	.zero		1


	//   ....[55]....
        /*0460*/ 	.word	0x00003420
        /*0464*/ 	.word	0x000000ff
        /*0468*/ 	.word	0x00000008
        /*046c*/ 	.short	0x010a
        /*046e*/ 	.byte	0x05
	.zero		1


	//   ....[56]....
        /*0470*/ 	.word	0x00003440
        /*0474*/ 	.word	0x000000ff
        /*0478*/ 	.word	0x00000008
        /*047c*/ 	.short	0x010a
        /*047e*/ 	.byte	0x05
	.zero		1


	//   ....[57]....
        /*0480*/ 	.word	0x00003500
        /*0484*/ 	.word	0x000000ff
        /*0488*/ 	.word	0x00000000
        /*048c*/ 	.short	0x0101
        /*048e*/ 	.byte	0x04
	.zero		1


	//   ....[58]....
        /*0490*/ 	.word	0x00003800
        /*0494*/ 	.word	0x00000000
        /*0498*/ 	.word	0x00000060
        /*049c*/ 	.short	0x010a
        /*049e*/ 	.byte	0xff
	.zero		1


	//   ....[59]....
        /*04a0*/ 	.word	0x000038c0
        /*04a4*/ 	.word	0x00000000
        /*04a8*/ 	.word	0x00000000
        /*04ac*/ 	.short	0x0101
        /*04ae*/ 	.byte	0xff
	.zero		1


	//   ....[60]....
        /*04b0*/ 	.word	0x00003980
        /*04b4*/ 	.word	0x000000ff
        /*04b8*/ 	.word	0x00000000
        /*04bc*/ 	.short	0x010a
        /*04be*/ 	.byte	0x04
	.zero		1


	//   ....[61]....
        /*04c0*/ 	.word	0x00003990
        /*04c4*/ 	.word	0x000000ff
        /*04c8*/ 	.word	0x000000a0
        /*04cc*/ 	.short	0x010a
        /*04ce*/ 	.byte	0x17
	.zero		1


	//   ....[62]....
        /*04d0*/ 	.word	0x00003a40
        /*04d4*/ 	.word	0x000000ff
        /*04d8*/ 	.word	0x00000000
        /*04dc*/ 	.short	0x010a
        /*04de*/ 	.byte	0x05
	.zero		1


	//   ....[63]....
        /*04e0*/ 	.word	0x00003b80
        /*04e4*/ 	.word	0x000000ff
        /*04e8*/ 	.word	0x00000000
        /*04ec*/ 	.short	0x010a
        /*04ee*/ 	.byte	0x04
	.zero		1


	//   ....[64]....
        /*04f0*/ 	.word	0x00003dd0
        /*04f4*/ 	.word	0x000000ff
        /*04f8*/ 	.word	0x00000000
        /*04fc*/ 	.short	0x010a
        /*04fe*/ 	.byte	0x04
	.zero		1


	//   ....[65]....
        /*0500*/ 	.word	0x00003e60
        /*0504*/ 	.word	0x000000ff
        /*0508*/ 	.word	0x00000000
        /*050c*/ 	.short	0x010a
        /*050e*/ 	.byte	0x05
	.zero		1


	//   ....[66]....
        /*0510*/ 	.word	0x00003ef0
        /*0514*/ 	.word	0x000000ff
        /*0518*/ 	.word	0x00000000
        /*051c*/ 	.short	0x010a
        /*051e*/ 	.byte	0x05
	.zero		1


	//   ....[67]....
        /*0520*/ 	.word	0x00003f90
        /*0524*/ 	.word	0x00000000
        /*0528*/ 	.word	0x00000000
        /*052c*/ 	.short	0x010a
        /*052e*/ 	.byte	0xff
	.zero		1


	//   ....[68]....
        /*0530*/ 	.word	0x00003fd0
        /*0534*/ 	.word	0x00000000
        /*0538*/ 	.word	0x00000000
        /*053c*/ 	.short	0x010a
        /*053e*/ 	.byte	0xff
	.zero		1


	//   ....[69]....
        /*0540*/ 	.word	0x00004040
        /*0544*/ 	.word	0x000000ff
        /*0548*/ 	.word	0x00000000
        /*054c*/ 	.short	0x0101
        /*054e*/ 	.byte	0x04
	.zero		1


	//   ....[70]....
        /*0550*/ 	.word	0x00004080
        /*0554*/ 	.word	0x000000ff
        /*0558*/ 	.word	0x000000e0
        /*055c*/ 	.short	0x010a
        /*055e*/ 	.byte	0x11
	.zero		1


	//   ....[71]....
        /*0560*/ 	.word	0x000040d0
        /*0564*/ 	.word	0x000000ff
        /*0568*/ 	.word	0x00000000
        /*056c*/ 	.short	0x0101
        /*056e*/ 	.byte	0x04
	.zero		1


	//   ....[72]....
        /*0570*/ 	.word	0x00004550
        /*0574*/ 	.word	0x00000007
        /*0578*/ 	.word	0x00000060
        /*057c*/ 	.short	0x010a
        /*057e*/ 	.byte	0xff
	.zero		1


	//   ....[73]....
        /*0580*/ 	.word	0x000046c0
        /*0584*/ 	.word	0x00000000
        /*0588*/ 	.word	0x00000000
        /*058c*/ 	.short	0x0101
        /*058e*/ 	.byte	0xff
	.zero		1


	//   ....[74]....
        /*0590*/ 	.word	0x00004b30
        /*0594*/ 	.word	0x000000ff
        /*0598*/ 	.word	0x00000058
        /*059c*/ 	.short	0x010a
        /*059e*/ 	.byte	0x11
	.zero		1


	//   ....[75]....
        /*05a0*/ 	.word	0x00004cb0
        /*05a4*/ 	.word	0x000000ff
        /*05a8*/ 	.word	0x00000048
        /*05ac*/ 	.short	0x010a
        /*05ae*/ 	.byte	0x11
	.zero		1


	//   ....[76]....
        /*05b0*/ 	.word	0x00004ec0
        /*05b4*/ 	.word	0x000000ff
        /*05b8*/ 	.word	0x00000040
        /*05bc*/ 	.short	0x010b
        /*05be*/ 	.byte	0x11
	.zero		1


	//   ....[77]....
        /*05c0*/ 	.word	0x00004ed0
        /*05c4*/ 	.word	0x000000ff
        /*05c8*/ 	.word	0x00000000
        /*05cc*/ 	.short	0x0101
        /*05ce*/ 	.byte	0x1b
	.zero		1


	//   ....[78]....
        /*05d0*/ 	.word	0x00004f10
        /*05d4*/ 	.word	0x00000000
        /*05d8*/ 	.word	0x00000048
        /*05dc*/ 	.short	0x010a
        /*05de*/ 	.byte	0xff
	.zero		1


	//   ....[79]....
        /*05e0*/ 	.word	0x00005230
        /*05e4*/ 	.word	0x00000003
        /*05e8*/ 	.word	0x00000060
        /*05ec*/ 	.short	0x010a
        /*05ee*/ 	.byte	0xff
	.zero		1


	//   ....[80]....
        /*05f0*/ 	.word	0x000053b0
        /*05f4*/ 	.word	0x00000000
        /*05f8*/ 	.word	0x00000000
        /*05fc*/ 	.short	0x0101
        /*05fe*/ 	.byte	0xff
	.zero		1


	//   ....[81]....
        /*0600*/ 	.word	0x00005e40
        /*0604*/ 	.word	0x000000ff
        /*0608*/ 	.word	0x00000040
        /*060c*/ 	.short	0x010a
        /*060e*/ 	.byte	0x2c
	.zero		1


	//   ....[82]....
        /*0610*/ 	.word	0x00005e50
        /*0614*/ 	.word	0x0000008f
        /*0618*/ 	.word	0x00000080
        /*061c*/ 	.short	0x010a
        /*061e*/ 	.byte	0xff
	.zero		1


	//   ....[83]....
        /*0620*/ 	.word	0x00005fe0
        /*0624*/ 	.word	0x000000ff
        /*0628*/ 	.word	0x00000040
        /*062c*/ 	.short	0x010a
        /*062e*/ 	.byte	0x2c
	.zero		1


	//   ....[84]....
        /*0630*/ 	.word	0x000060f0
        /*0634*/ 	.word	0x000000ff
        /*0638*/ 	.word	0x00000000
        /*063c*/ 	.short	0x0101
        /*063e*/ 	.byte	0x04
	.zero		1


	//   ....[85]....
        /*0640*/ 	.word	0x00006150
        /*0644*/ 	.word	0x0000008f
        /*0648*/ 	.word	0x00000080
        /*064c*/ 	.short	0x010a
        /*064e*/ 	.byte	0xff
	.zero		1


	//   ....[86]....
        /*0650*/ 	.word	0x00006740
        /*0654*/ 	.word	0x0000008f
        /*0658*/ 	.word	0x00000000
        /*065c*/ 	.short	0x0101
        /*065e*/ 	.byte	0xff
	.zero		1


	//   ....[87]....
        /*0660*/ 	.word	0x000075a0
        /*0664*/ 	.word	0x00000000
        /*0668*/ 	.word	0x000000d0
        /*066c*/ 	.short	0x010a
        /*066e*/ 	.byte	0xff
	.zero		1


	//   ....[88]....
        /*0670*/ 	.word	0x00007600
        /*0674*/ 	.word	0x00000000
        /*0678*/ 	.word	0x00000020
        /*067c*/ 	.short	0x010a
        /*067e*/ 	.byte	0xff
	.zero		1


	//   ....[89]....
        /*0680*/ 	.word	0x00007660
        /*0684*/ 	.word	0x00000000
        /*0688*/ 	.word	0x00000020
        /*068c*/ 	.short	0x010a
        /*068e*/ 	.byte	0xff
	.zero		1


	//   ....[90]....
        /*0690*/ 	.word	0x000076b0
        /*0694*/ 	.word	0x00000003
        /*0698*/ 	.word	0x00000060
        /*069c*/ 	.short	0x010a
        /*069e*/ 	.byte	0xff
	.zero		1


	//   ....[91]....
        /*06a0*/ 	.word	0x00007710
        /*06a4*/ 	.word	0x00000000
        /*06a8*/ 	.word	0x00000000
        /*06ac*/ 	.short	0x010a
        /*06ae*/ 	.byte	0xff
	.zero		1


	//   ....[92]....
        /*06b0*/ 	.word	0x00007770
        /*06b4*/ 	.word	0x00000000
        /*06b8*/ 	.word	0x00000000
        /*06bc*/ 	.short	0x010a
        /*06be*/ 	.byte	0xff
	.zero		1


	//   ....[93]....
        /*06c0*/ 	.word	0x000077d0
        /*06c4*/ 	.word	0x00000000
        /*06c8*/ 	.word	0x00000000
        /*06cc*/ 	.short	0x010a
        /*06ce*/ 	.byte	0xff
	.zero		1


	//   ....[94]....
        /*06d0*/ 	.word	0x00007820
        /*06d4*/ 	.word	0x00000002
        /*06d8*/ 	.word	0x000000c0
        /*06dc*/ 	.short	0x010a
        /*06de*/ 	.byte	0xff
	.zero		1


	//   ....[95]....
        /*06e0*/ 	.word	0x00007880
        /*06e4*/ 	.word	0x00000002
        /*06e8*/ 	.word	0x00000070
        /*06ec*/ 	.short	0x010a
        /*06ee*/ 	.byte	0xff
	.zero		1


	//   ....[96]....
        /*06f0*/ 	.word	0x000078d0
        /*06f4*/ 	.word	0x00000002
        /*06f8*/ 	.word	0x00000060
        /*06fc*/ 	.short	0x010a
        /*06fe*/ 	.byte	0xff
	.zero		1


	//   ....[97]....
        /*0700*/ 	.word	0x00007930
        /*0704*/ 	.word	0x00000000
        /*0708*/ 	.word	0x00000070
        /*070c*/ 	.short	0x010a
        /*070e*/ 	.byte	0xff
	.zero		1


	//   ....[98]....
        /*0710*/ 	.word	0x00007990
        /*0714*/ 	.word	0x00000005
        /*0718*/ 	.word	0x00000008
        /*071c*/ 	.short	0x010a
        /*071e*/ 	.byte	0xff
	.zero		1


	//   ....[99]....
        /*0720*/ 	.word	0x00007a80
        /*0724*/ 	.word	0x00000000
        /*0728*/ 	.word	0x00000008
        /*072c*/ 	.short	0x010a
        /*072e*/ 	.byte	0xff
	.zero		1


	//   ....[100]....
        /*0730*/ 	.word	0x00007ad0
        /*0734*/ 	.word	0x00000000
        /*0738*/ 	.word	0x00000060
        /*073c*/ 	.short	0x010a
        /*073e*/ 	.byte	0xff
	.zero		1


	//   ....[101]....
        /*0740*/ 	.word	0x00007b30
        /*0744*/ 	.word	0x00000000
        /*0748*/ 	.word	0x000000a0
        /*074c*/ 	.short	0x010a
        /*074e*/ 	.byte	0xff
	.zero		1


	//   ....[102]....
        /*0750*/ 	.word	0x00007b90
        /*0754*/ 	.word	0x00000000
        /*0758*/ 	.word	0x00000000
        /*075c*/ 	.short	0x010a
        /*075e*/ 	.byte	0xff
	.zero		1


	//   ....[103]....
        /*0760*/ 	.word	0x00007bf0
        /*0764*/ 	.word	0x00000000
        /*0768*/ 	.word	0x00000000
        /*076c*/ 	.short	0x010a
        /*076e*/ 	.byte	0xff
	.zero		1


	//   ....[104]....
        /*0770*/ 	.word	0x00007c50
        /*0774*/ 	.word	0x00000000
        /*0778*/ 	.word	0x00000000
        /*077c*/ 	.short	0x010a
        /*077e*/ 	.byte	0xff
	.zero		1


	//   ....[105]....
        /*0780*/ 	.word	0x00007cb0
        /*0784*/ 	.word	0x00000000
        /*0788*/ 	.word	0x00000000
        /*078c*/ 	.short	0x010a
        /*078e*/ 	.byte	0xff
	.zero		1


	//   ....[106]....
        /*0790*/ 	.word	0x00007d10
        /*0794*/ 	.word	0x00000000
        /*0798*/ 	.word	0x000000e0
        /*079c*/ 	.short	0x010a
        /*079e*/ 	.byte	0xff
	.zero		1


	//   ....[107]....
        /*07a0*/ 	.word	0x00007d60
        /*07a4*/ 	.word	0x00000007
        /*07a8*/ 	.word	0x00000060
        /*07ac*/ 	.short	0x010a
        /*07ae*/ 	.byte	0xff
	.zero		1


	//   ....[108]....
        /*07b0*/ 	.word	0x00007dc0
        /*07b4*/ 	.word	0x00000000
        /*07b8*/ 	.word	0x00000058
        /*07bc*/ 	.short	0x010a
        /*07be*/ 	.byte	0xff
	.zero		1


	//   ....[109]....
        /*07c0*/ 	.word	0x00007e20
        /*07c4*/ 	.word	0x00000000
        /*07c8*/ 	.word	0x00000048
        /*07cc*/ 	.short	0x010a
        /*07ce*/ 	.byte	0xff
	.zero		1


	//   ....[110]....
        /*07d0*/ 	.word	0x00007e70
        /*07d4*/ 	.word	0x00000003
        /*07d8*/ 	.word	0x00000060
        /*07dc*/ 	.short	0x010a
        /*07de*/ 	.byte	0xff
	.zero		1


	//   ....[111]....
        /*07e0*/ 	.word	0x00007ed0
        /*07e4*/ 	.word	0x00000000
        /*07e8*/ 	.word	0x00000040
        /*07ec*/ 	.short	0x010a
        /*07ee*/ 	.byte	0xff
	.zero		1


	//   ....[112]....
        /*07f0*/ 	.word	0x00007f20
        /*07f4*/ 	.word	0x0000008f
        /*07f8*/ 	.word	0x00000080
        /*07fc*/ 	.short	0x010a
        /*07fe*/ 	.byte	0xff
	.zero		1


	//----- nvinfo : EIATTR_NUM_MBARRIERS
	.align		4
.L_47:
        /*0800*/ 	.byte	0x03, 0x38
        /*0802*/ 	.short	0x001d


	//----- nvinfo : EIATTR_EXIT_INSTR_OFFSETS
	.align		4
        /*0804*/ 	.byte	0x04, 0x1c
        /*0806*/ 	.short	(.L_49 - .L_48)


	//   ....[0]....
.L_48:
        /*0808*/ 	.word	0x00002ae0


	//   ....[1]....
        /*080c*/ 	.word	0x00002ff0


	//   ....[2]....
        /*0810*/ 	.word	0x00003050


	//   ....[3]....
        /*0814*/ 	.word	0x00004300


	//   ....[4]....
        /*0818*/ 	.word	0x00004f40


	//   ....[5]....
        /*081c*/ 	.word	0x00004f80


	//   ....[6]....
        /*0820*/ 	.word	0x00007590


	//----- nvinfo : EIATTR_MAX_THREADS
	.align		4
.L_49:
        /*0824*/ 	.byte	0x04, 0x05
        /*0826*/ 	.short	(.L_51 - .L_50)
.L_50:
        /*0828*/ 	.word	0x00000100
        /*082c*/ 	.word	0x00000001
        /*0830*/ 	.word	0x00000001


	//----- nvinfo : EIATTR_CRS_STACK_SIZE
	.align		4
.L_51:
        /*0834*/ 	.byte	0x04, 0x1e
        /*0836*/ 	.short	(.L_53 - .L_52)
.L_52:
        /*0838*/ 	.word	0x00000000


	//----- nvinfo : EIATTR_CBANK_PARAM_SIZE
	.align		4
.L_53:
        /*083c*/ 	.byte	0x03, 0x19
        /*083e*/ 	.short	0x0800


	//----- nvinfo : EIATTR_PARAM_CBANK
	.align		4
        /*0840*/ 	.byte	0x04, 0x0a
        /*0842*/ 	.short	(.L_55 - .L_54)
	.align		4
.L_54:
        /*0844*/ 	.word	index@(.nv.constant0._ZN7cutlass13device_kernelINS_4gemm6kernel13GemmUniversalIN4cute5tupleIJiiiiEEENS1_10collective13CollectiveMmaINS1_35MainloopSm100TmaUmmaWarpSpecializedILi4ELi2ELi4ENS5_IJNS4_1CILi2EEESB_NSA_ILi1EEEEEEEENS5_IJNSA_ILi256EEENSA_ILi64EEESG_EEENS_12float_e4m3_tENS5_IJlSC_lEEESI_SJ_NS4_8TiledMMAINS4_8MMA_AtomIJNS4_10MMA_TraitsINS4_25SM100_MMA_F8F6F4_2x1SM_SSEJSI_SI_fSF_SG_NS4_17integral_constantINS4_4UMMA5MajorELSQ_0EEESR_NSO_INSP_7ScaleInELSS_0EEEST_EEEEEENS4_6LayoutINS5_IJSC_SC_SC_EEENS5_IJNSA_ILi0EEESY_SY_EEEEENS5_IJNS4_10UnderscoreES11_S11_EEEEENS4_28SM100_TMA_2SM_LOAD_MULTICASTENS4_14ComposedLayoutINS4_7SwizzleILi2ELi4ELi3EEENS4_18smem_ptr_flag_bitsILi8EEENSW_INS5_IJNSA_ILi8EEESG_EEENS5_IJSG_SC_EEEEEEEvNS4_8identityENS4_18SM100_TMA_2SM_LOADES1E_vS1F_EENS_8epilogue10collective18CollectiveEpilogueINS1I_23Sm100TmaWarpSpecializedILi1ELi1ELi64ELb0ELb0EEEJNS5_IJNSA_ILi128EEESG_SG_EEENS5_IJNSW_IS1N_SC_EENSW_ISG_SC_EEEEESI_SJ_SI_SJ_NS1I_6fusion15FusionCallbacksIS1M_NS1S_17LinearCombinationISI_fSI_fLNS_15FloatRoundStyleE2EEES1O_S1R_JEEENS4_5SM1004TMEM4LOAD26SM100_TMEM_LOAD_32dp32b64xENS4_13SM90_TMA_LOADES1E_NS4_39AutoVectorizingCopyWithAssumedAlignmentILi128EEENS4_14SM90_TMA_STOREES1E_S24_S24_EEEvvEEEEvNT_6ParamsE)
        /*0848*/ 	.short	0x0380
        /*084a*/ 	.short	0x0800


	//----- nvinfo : EIATTR_SW_WAR
	.align		4
.L_55:
        /*084c*/ 	.byte	0x04, 0x36
        /*084e*/ 	.short	(.L_57 - .L_56)
.L_56:
        /*0850*/ 	.word	0x00000008
.L_57:


//--------------------- .nv.callgraph             --------------------------
	.section	.nv.callgraph,"",@"SHT_CUDA_CALLGRAPH"
	.align	4
	.sectionentsize	8
	.align		4
        /*0000*/ 	.word	0x00000000
	.align		4
        /*0004*/ 	.word	0xffffffff
	.align		4
        /*0008*/ 	.word	index@(_ZN7cutlass13device_kernelINS_4gemm6kernel13GemmUniversalIN4cute5tupleIJiiiiEEENS1_10collective13CollectiveMmaINS1_35MainloopSm100TmaUmmaWarpSpecializedILi4ELi2ELi4ENS5_IJNS4_1CILi2EEESB_NSA_ILi1EEEEEEEENS5_IJNSA_ILi256EEENSA_ILi64EEESG_EEENS_12float_e4m3_tENS5_IJlSC_lEEESI_SJ_NS4_8TiledMMAINS4_8MMA_AtomIJNS4_10MMA_TraitsINS4_25SM100_MMA_F8F6F4_2x1SM_SSEJSI_SI_fSF_SG_NS4_17integral_constantINS4_4UMMA5MajorELSQ_0EEESR_NSO_INSP_7ScaleInELSS_0EEEST_EEEEEENS4_6LayoutINS5_IJSC_SC_SC_EEENS5_IJNSA_ILi0EEESY_SY_EEEEENS5_IJNS4_10UnderscoreES11_S11_EEEEENS4_28SM100_TMA_2SM_LOAD_MULTICASTENS4_14ComposedLayoutINS4_7SwizzleILi2ELi4ELi3EEENS4_18smem_ptr_flag_bitsILi8EEENSW_INS5_IJNSA_ILi8EEESG_EEENS5_IJSG_SC_EEEEEEEvNS4_8identityENS4_18SM100_TMA_2SM_LOADES1E_vS1F_EENS_8epilogue10collective18CollectiveEpilogueINS1I_23Sm100TmaWarpSpecializedILi1ELi1ELi64ELb0ELb0EEEJNS5_IJNSA_ILi128EEESG_SG_EEENS5_IJNSW_IS1N_SC_EENSW_ISG_SC_EEEEESI_SJ_SI_SJ_NS1I_6fusion15FusionCallbacksIS1M_NS1S_17LinearCombinationISI_fSI_fLNS_15FloatRoundStyleE2EEES1O_S1R_JEEENS4_5SM1004TMEM4LOAD26SM100_TMEM_LOAD_32dp32b64xENS4_13SM90_TMA_LOADES1E_NS4_39AutoVectorizingCopyWithAssumedAlignmentILi128EEENS4_14SM90_TMA_STOREES1E_S24_S24_EEEvvEEEEvNT_6ParamsE)
	.align		4
        /*000c*/ 	.word	index@(__assertfail)
	.align		4
        /*0010*/ 	.word	0x00000000
	.align		4
        /*0014*/ 	.word	0xfffffffe
	.align		4
        /*0018*/ 	.word	0x00000000
	.align		4
        /*001c*/ 	.word	0xfffffffd
	.align		4
        /*0020*/ 	.word	0x00000000
	.align		4
        /*0024*/ 	.word	0xfffffffc


//--------------------- .nv.constant4             --------------------------
	.section	.nv.constant4,"a",@progbits
	.align	8
	.align		8
.nv.constant4:
        /*0000*/ 	.dword	__assertfail
	.align		8
        /*0008*/ 	.dword	__unnamed_1
	.align		8
        /*0010*/ 	.dword	__unnamed_2
	.align		8
        /*0018*/ 	.dword	_ZN39_INTERNAL_31e8e9eb_4_k_cu_1cf3e4ca_94184cuda3std3__45__cpo5beginE
	.align		8
        /*0020*/ 	.dword	_ZN39_INTERNAL_31e8e9eb_4_k_cu_1cf3e4ca_94184cuda3std3__45__cpo3endE
	.align		8
        /*0028*/ 	.dword	_ZN39_INTERNAL_31e8e9eb_4_k_cu_1cf3e4ca_94184cuda3std3__45__cpo6cbeginE
	.align		8
        /*0030*/ 	.dword	_ZN39_INTERNAL_31e8e9eb_4_k_cu_1cf3e4ca_94184cuda3std3__45__cpo4cendE
	.align		8
        /*0038*/ 	.dword	_ZN39_INTERNAL_31e8e9eb_4_k_cu_1cf3e4ca_94184cuda3std3__441_GLOBAL__N__31e8e9eb_4_k_cu_1cf3e4ca_94186ignoreE
	.align		8
        /*0040*/ 	.dword	_ZN39_INTERNAL_31e8e9eb_4_k_cu_1cf3e4ca_94184cuda3std3__419piecewise_constructE
	.align		8
        /*0048*/ 	.dword	_ZN39_INTERNAL_31e8e9eb_4_k_cu_1cf3e4ca_94184cuda3std3__48in_placeE
	.align		8
        /*0050*/ 	.dword	_ZN39_INTERNAL_31e8e9eb_4_k_cu_1cf3e4ca_94184cuda3std6ranges3__45__cpo4swapE
	.align		8
        /*0058*/ 	.dword	_ZN39_INTERNAL_31e8e9eb_4_k_cu_1cf3e4ca_94184cuda3std6ranges3__45__cpo9iter_moveE
	.align		8
        /*0060*/ 	.dword	_ZN39_INTERNAL_31e8e9eb_4_k_cu_1cf3e4ca_94184cute7productE
	.align		8
        /*0068*/ 	.dword	_ZN39_INTERNAL_31e8e9eb_4_k_cu_1cf3e4ca_94184cute1_E
	.align		8
        /*0070*/ 	.dword	$str$25
	.align		8
        /*0078*/ 	.dword	$str$26
	.align		8
        /*0080*/ 	.dword	$str$27
	.align		8
        /*0088*/ 	.dword	$str$28


//--------------------- .text._ZN7cutlass13device_kernelINS_4gemm6kernel13GemmUniversalIN4cute5tupleIJiiiiEEENS1_10collective13CollectiveMmaINS1_35MainloopSm100TmaUmmaWarpSpecializedILi4ELi2ELi4ENS5_IJNS4_1CILi2EEESB_NSA_ILi1EEEEEEEENS5_IJNSA_ILi256EEENSA_ILi64EEESG_EEENS_12float_e4m3_tENS5_IJlSC_lEEESI_SJ_NS4_8TiledMMAINS4_8MMA_AtomIJNS4_10MMA_TraitsINS4_25SM100_MMA_F8F6F4_2x1SM_SSEJSI_SI_fSF_SG_NS4_17integral_constantINS4_4UMMA5MajorELSQ_0EEESR_NSO_INSP_7ScaleInELSS_0EEEST_EEEEEENS4_6LayoutINS5_IJSC_SC_SC_EEENS5_IJNSA_ILi0EEESY_SY_EEEEENS5_IJNS4_10UnderscoreES11_S11_EEEEENS4_28SM100_TMA_2SM_LOAD_MULTICASTENS4_14ComposedLayoutINS4_7SwizzleILi2ELi4ELi3EEENS4_18smem_ptr_flag_bitsILi8EEENSW_INS5_IJNSA_ILi8EEESG_EEENS5_IJSG_SC_EEEEEEEvNS4_8identityENS4_18SM100_TMA_2SM_LOADES1E_vS1F_EENS_8epilogue10collective18CollectiveEpilogueINS1I_23Sm100TmaWarpSpecializedILi1ELi1ELi64ELb0ELb0EEEJNS5_IJNSA_ILi128EEESG_SG_EEENS5_IJNSW_IS1N_SC_EENSW_ISG_SC_EEEEESI_SJ_SI_SJ_NS1I_6fusion15FusionCallbacksIS1M_NS1S_17LinearCombinationISI_fSI_fLNS_15FloatRoundStyleE2EEES1O_S1R_JEEENS4_5SM1004TMEM4LOAD26SM100_TMEM_LOAD_32dp32b64xENS4_13SM90_TMA_LOADES1E_NS4_39AutoVectorizingCopyWithAssumedAlignmentILi128EEENS4_14SM90_TMA_STOREES1E_S24_S24_EEEvvEEEEvNT_6ParamsE --------------------------
	.section	.text._ZN7cutlass13device_kernelINS_4gemm6kernel13GemmUniversalIN4cute5tupleIJiiiiEEENS1_10collective13CollectiveMmaINS1_35MainloopSm100TmaUmmaWarpSpecializedILi4ELi2ELi4ENS5_IJNS4_1CILi2EEESB_NSA_ILi1EEEEEEEENS5_IJNSA_ILi256EEENSA_ILi64EEESG_EEENS_12float_e4m3_tENS5_IJlSC_lEEESI_SJ_NS4_8TiledMMAINS4_8MMA_AtomIJNS4_10MMA_TraitsINS4_25SM100_MMA_F8F6F4_2x1SM_SSEJSI_SI_fSF_SG_NS4_17integral_constantINS4_4UMMA5MajorELSQ_0EEESR_NSO_INSP_7ScaleInELSS_0EEEST_EEEEEENS4_6LayoutINS5_IJSC_SC_SC_EEENS5_IJNSA_ILi0EEESY_SY_EEEEENS5_IJNS4_10UnderscoreES11_S11_EEEEENS4_28SM100_TMA_2SM_LOAD_MULTICASTENS4_14ComposedLayoutINS4_7SwizzleILi2ELi4ELi3EEENS4_18smem_ptr_flag_bitsILi8EEENSW_INS5_IJNSA_ILi8EEESG_EEENS5_IJSG_SC_EEEEEEEvNS4_8identityENS4_18SM100_TMA_2SM_LOADES1E_vS1F_EENS_8epilogue10collective18CollectiveEpilogueINS1I_23Sm100TmaWarpSpecializedILi1ELi1ELi64ELb0ELb0EEEJNS5_IJNSA_ILi128EEESG_SG_EEENS5_IJNSW_IS1N_SC_EENSW_ISG_SC_EEEEESI_SJ_SI_SJ_NS1I_6fusion15FusionCallbacksIS1M_NS1S_17LinearCombinationISI_fSI_fLNS_15FloatRoundStyleE2EEES1O_S1R_JEEENS4_5SM1004TMEM4LOAD26SM100_TMEM_LOAD_32dp32b64xENS4_13SM90_TMA_LOADES1E_NS4_39AutoVectorizingCopyWithAssumedAlignmentILi128EEENS4_14SM90_TMA_STOREES1E_S24_S24_EEEvvEEEEvNT_6ParamsE,"ax",@progbits
	.align	128
.text._ZN7cutlass13device_kernelINS_4gemm6kernel13GemmUniversalIN4cute5tupleIJiiiiEEENS1_10collective13CollectiveMmaINS1_35MainloopSm100TmaUmmaWarpSpecializedILi4ELi2ELi4ENS5_IJNS4_1CILi2EEESB_NSA_ILi1EEEEEEEENS5_IJNSA_ILi256EEENSA_ILi64EEESG_EEENS_12float_e4m3_tENS5_IJlSC_lEEESI_SJ_NS4_8TiledMMAINS4_8MMA_AtomIJNS4_10MMA_TraitsINS4_25SM100_MMA_F8F6F4_2x1SM_SSEJSI_SI_fSF_SG_NS4_17integral_constantINS4_4UMMA5MajorELSQ_0EEESR_NSO_INSP_7ScaleInELSS_0EEEST_EEEEEENS4_6LayoutINS5_IJSC_SC_SC_EEENS5_IJNSA_ILi0EEESY_SY_EEEEENS5_IJNS4_10UnderscoreES11_S11_EEEEENS4_28SM100_TMA_2SM_LOAD_MULTICASTENS4_14ComposedLayoutINS4_7SwizzleILi2ELi4ELi3EEENS4_18smem_ptr_flag_bitsILi8EEENSW_INS5_IJNSA_ILi8EEESG_EEENS5_IJSG_SC_EEEEEEEvNS4_8identityENS4_18SM100_TMA_2SM_LOADES1E_vS1F_EENS_8epilogue10collective18CollectiveEpilogueINS1I_23Sm100TmaWarpSpecializedILi1ELi1ELi64ELb0ELb0EEEJNS5_IJNSA_ILi128EEESG_SG_EEENS5_IJNSW_IS1N_SC_EENSW_ISG_SC_EEEEESI_SJ_SI_SJ_NS1I_6fusion15FusionCallbacksIS1M_NS1S_17LinearCombinationISI_fSI_fLNS_15FloatRoundStyleE2EEES1O_S1R_JEEENS4_5SM1004TMEM4LOAD26SM100_TMEM_LOAD_32dp32b64xENS4_13SM90_TMA_LOADES1E_NS4_39AutoVectorizingCopyWithAssumedAlignmentILi128EEENS4_14SM90_TMA_STOREES1E_S24_S24_EEEvvEEEEvNT_6ParamsE:
        .type           _ZN7cutlass13device_kernelINS_4gemm6kernel13GemmUniversalIN4cute5tupleIJiiiiEEENS1_10collective13CollectiveMmaINS1_35MainloopSm100TmaUmmaWarpSpecializedILi4ELi2ELi4ENS5_IJNS4_1CILi2EEESB_NSA_ILi1EEEEEEEENS5_IJNSA_ILi256EEENSA_ILi64EEESG_EEENS_12float_e4m3_tENS5_IJlSC_lEEESI_SJ_NS4_8TiledMMAINS4_8MMA_AtomIJNS4_10MMA_TraitsINS4_25SM100_MMA_F8F6F4_2x1SM_SSEJSI_SI_fSF_SG_NS4_17integral_constantINS4_4UMMA5MajorELSQ_0EEESR_NSO_INSP_7ScaleInELSS_0EEEST_EEEEEENS4_6LayoutINS5_IJSC_SC_SC_EEENS5_IJNSA_ILi0EEESY_SY_EEEEENS5_IJNS4_10UnderscoreES11_S11_EEEEENS4_28SM100_TMA_2SM_LOAD_MULTICASTENS4_14ComposedLayoutINS4_7SwizzleILi2ELi4ELi3EEENS4_18smem_ptr_flag_bitsILi8EEENSW_INS5_IJNSA_ILi8EEESG_EEENS5_IJSG_SC_EEEEEEEvNS4_8identityENS4_18SM100_TMA_2SM_LOADES1E_vS1F_EENS_8epilogue10collective18CollectiveEpilogueINS1I_23Sm100TmaWarpSpecializedILi1ELi1ELi64ELb0ELb0EEEJNS5_IJNSA_ILi128EEESG_SG_EEENS5_IJNSW_IS1N_SC_EENSW_ISG_SC_EEEEESI_SJ_SI_SJ_NS1I_6fusion15FusionCallbacksIS1M_NS1S_17LinearCombinationISI_fSI_fLNS_15FloatRoundStyleE2EEES1O_S1R_JEEENS4_5SM1004TMEM4LOAD26SM100_TMEM_LOAD_32dp32b64xENS4_13SM90_TMA_LOADES1E_NS4_39AutoVectorizingCopyWithAssumedAlignmentILi128EEENS4_14SM90_TMA_STOREES1E_S24_S24_EEEvvEEEEvNT_6ParamsE,@function
        .size           _ZN7cutlass13device_kernelINS_4gemm6kernel13GemmUniversalIN4cute5tupleIJiiiiEEENS1_10collective13CollectiveMmaINS1_35MainloopSm100TmaUmmaWarpSpecializedILi4ELi2ELi4ENS5_IJNS4_1CILi2EEESB_NSA_ILi1EEEEEEEENS5_IJNSA_ILi256EEENSA_ILi64EEESG_EEENS_12float_e4m3_tENS5_IJlSC_lEEESI_SJ_NS4_8TiledMMAINS4_8MMA_AtomIJNS4_10MMA_TraitsINS4_25SM100_MMA_F8F6F4_2x1SM_SSEJSI_SI_fSF_SG_NS4_17integral_constantINS4_4UMMA5MajorELSQ_0EEESR_NSO_INSP_7ScaleInELSS_0EEEST_EEEEEENS4_6LayoutINS5_IJSC_SC_SC_EEENS5_IJNSA_ILi0EEESY_SY_EEEEENS5_IJNS4_10UnderscoreES11_S11_EEEEENS4_28SM100_TMA_2SM_LOAD_MULTICASTENS4_14ComposedLayoutINS4_7SwizzleILi2ELi4ELi3EEENS4_18smem_ptr_flag_bitsILi8EEENSW_INS5_IJNSA_ILi8EEESG_EEENS5_IJSG_SC_EEEEEEEvNS4_8identityENS4_18SM100_TMA_2SM_LOADES1E_vS1F_EENS_8epilogue10collective18CollectiveEpilogueINS1I_23Sm100TmaWarpSpecializedILi1ELi1ELi64ELb0ELb0EEEJNS5_IJNSA_ILi128EEESG_SG_EEENS5_IJNSW_IS1N_SC_EENSW_ISG_SC_EEEEESI_SJ_SI_SJ_NS1I_6fusion15FusionCallbacksIS1M_NS1S_17LinearCombinationISI_fSI_fLNS_15FloatRoundStyleE2EEES1O_S1R_JEEENS4_5SM1004TMEM4LOAD26SM100_TMEM_LOAD_32dp32b64xENS4_13SM90_TMA_LOADES1E_NS4_39AutoVectorizingCopyWithAssumedAlignmentILi128EEENS4_14SM90_TMA_STOREES1E_S24_S24_EEEvvEEEEvNT_6ParamsE,(.L_x_149 - _ZN7cutlass13device_kernelINS_4gemm6kernel13GemmUniversalIN4cute5tupleIJiiiiEEENS1_10collective13CollectiveMmaINS1_35MainloopSm100TmaUmmaWarpSpecializedILi4ELi2ELi4ENS5_IJNS4_1CILi2EEESB_NSA_ILi1EEEEEEEENS5_IJNSA_ILi256EEENSA_ILi64EEESG_EEENS_12float_e4m3_tENS5_IJlSC_lEEESI_SJ_NS4_8TiledMMAINS4_8MMA_AtomIJNS4_10MMA_TraitsINS4_25SM100_MMA_F8F6F4_2x1SM_SSEJSI_SI_fSF_SG_NS4_17integral_constantINS4_4UMMA5MajorELSQ_0EEESR_NSO_INSP_7ScaleInELSS_0EEEST_EEEEEENS4_6LayoutINS5_IJSC_SC_SC_EEENS5_IJNSA_ILi0EEESY_SY_EEEEENS5_IJNS4_10UnderscoreES11_S11_EEEEENS4_28SM100_TMA_2SM_LOAD_MULTICASTENS4_14ComposedLayoutINS4_7SwizzleILi2ELi4ELi3EEENS4_18smem_ptr_flag_bitsILi8EEENSW_INS5_IJNSA_ILi8EEESG_EEENS5_IJSG_SC_EEEEEEEvNS4_8identityENS4_18SM100_TMA_2SM_LOADES1E_vS1F_EENS_8epilogue10collective18CollectiveEpilogueINS1I_23Sm100TmaWarpSpecializedILi1ELi1ELi64ELb0ELb0EEEJNS5_IJNSA_ILi128EEESG_SG_EEENS5_IJNSW_IS1N_SC_EENSW_ISG_SC_EEEEESI_SJ_SI_SJ_NS1I_6fusion15FusionCallbacksIS1M_NS1S_17LinearCombinationISI_fSI_fLNS_15FloatRoundStyleE2EEES1O_S1R_JEEENS4_5SM1004TMEM4LOAD26SM100_TMEM_LOAD_32dp32b64xENS4_13SM90_TMA_LOADES1E_NS4_39AutoVectorizingCopyWithAssumedAlignmentILi128EEENS4_14SM90_TMA_STOREES1E_S24_S24_EEEvvEEEEvNT_6ParamsE)
        .other          _ZN7cutlass13device_kernelINS_4gemm6kernel13GemmUniversalIN4cute5tupleIJiiiiEEENS1_10collective13CollectiveMmaINS1_35MainloopSm100TmaUmmaWarpSpecializedILi4ELi2ELi4ENS5_IJNS4_1CILi2EEESB_NSA_ILi1EEEEEEEENS5_IJNSA_ILi256EEENSA_ILi64EEESG_EEENS_12float_e4m3_tENS5_IJlSC_lEEESI_SJ_NS4_8TiledMMAINS4_8MMA_AtomIJNS4_10MMA_TraitsINS4_25SM100_MMA_F8F6F4_2x1SM_SSEJSI_SI_fSF_SG_NS4_17integral_constantINS4_4UMMA5MajorELSQ_0EEESR_NSO_INSP_7ScaleInELSS_0EEEST_EEEEEENS4_6LayoutINS5_IJSC_SC_SC_EEENS5_IJNSA_ILi0EEESY_SY_EEEEENS5_IJNS4_10UnderscoreES11_S11_EEEEENS4_28SM100_TMA_2SM_LOAD_MULTICASTENS4_14ComposedLayoutINS4_7SwizzleILi2ELi4ELi3EEENS4_18smem_ptr_flag_bitsILi8EEENSW_INS5_IJNSA_ILi8EEESG_EEENS5_IJSG_SC_EEEEEEEvNS4_8identityENS4_18SM100_TMA_2SM_LOADES1E_vS1F_EENS_8epilogue10collective18CollectiveEpilogueINS1I_23Sm100TmaWarpSpecializedILi1ELi1ELi64ELb0ELb0EEEJNS5_IJNSA_ILi128EEESG_SG_EEENS5_IJNSW_IS1N_SC_EENSW_ISG_SC_EEEEESI_SJ_SI_SJ_NS1I_6fusion15FusionCallbacksIS1M_NS1S_17LinearCombinationISI_fSI_fLNS_15FloatRoundStyleE2EEES1O_S1R_JEEENS4_5SM1004TMEM4LOAD26SM100_TMEM_LOAD_32dp32b64xENS4_13SM90_TMA_LOADES1E_NS4_39AutoVectorizingCopyWithAssumedAlignmentILi128EEENS4_14SM90_TMA_STOREES1E_S24_S24_EEEvvEEEEvNT_6ParamsE,@"STO_CUDA_ENTRY STV_DEFAULT"
_ZN7cutlass13device_kernelINS_4gemm6kernel13GemmUniversalIN4cute5tupleIJiiiiEEENS1_10collective13CollectiveMmaINS1_35MainloopSm100TmaUmmaWarpSpecializedILi4ELi2ELi4ENS5_IJNS4_1CILi2EEESB_NSA_ILi1EEEEEEEENS5_IJNSA_ILi256EEENSA_ILi64EEESG_EEENS_12float_e4m3_tENS5_IJlSC_lEEESI_SJ_NS4_8TiledMMAINS4_8MMA_AtomIJNS4_10MMA_TraitsINS4_25SM100_MMA_F8F6F4_2x1SM_SSEJSI_SI_fSF_SG_NS4_17integral_constantINS4_4UMMA5MajorELSQ_0EEESR_NSO_INSP_7ScaleInELSS_0EEEST_EEEEEENS4_6LayoutINS5_IJSC_SC_SC_EEENS5_IJNSA_ILi0EEESY_SY_EEEEENS5_IJNS4_10UnderscoreES11_S11_EEEEENS4_28SM100_TMA_2SM_LOAD_MULTICASTENS4_14ComposedLayoutINS4_7SwizzleILi2ELi4ELi3EEENS4_18smem_ptr_flag_bitsILi8EEENSW_INS5_IJNSA_ILi8EEESG_EEENS5_IJSG_SC_EEEEEEEvNS4_8identityENS4_18SM100_TMA_2SM_LOADES1E_vS1F_EENS_8epilogue10collective18CollectiveEpilogueINS1I_23Sm100TmaWarpSpecializedILi1ELi1ELi64ELb0ELb0EEEJNS5_IJNSA_ILi128EEESG_SG_EEENS5_IJNSW_IS1N_SC_EENSW_ISG_SC_EEEEESI_SJ_SI_SJ_NS1I_6fusion15FusionCallbacksIS1M_NS1S_17LinearCombinationISI_fSI_fLNS_15FloatRoundStyleE2EEES1O_S1R_JEEENS4_5SM1004TMEM4LOAD26SM100_TMEM_LOAD_32dp32b64xENS4_13SM90_TMA_LOADES1E_NS4_39AutoVectorizingCopyWithAssumedAlignmentILi128EEENS4_14SM90_TMA_STOREES1E_S24_S24_EEEvvEEEEvNT_6ParamsE:
[----:B------:R-:W1:Y:S01]  /*0000*/  LDC R1, c[0x0][0x37c] ;  /* 0x0000df00ff017b82 */ /* 0x000e620000000800 */
[----:B------:R-:W2:Y:S01]  /*0010*/  S2R R131, SR_TID.X ;  /* 0x0000000000837919 */ /* 0x000ea20000002100 */
[----:B------:R-:W3:Y:S06]  /*0020*/  LDCU.64 UR8, c[0x0][0x890] ;  /* 0x00011200ff0877ac */ /* 0x000eec0008000a00 */
[----:B------:R-:W4:Y:S01]  /*0030*/  S2UR UR4, SR_CgaCtaId ;  /* 0x00000000000479c3 */ /* 0x000f220000008800 */
[----:B------:R-:W-:Y:S02]  /*0040*/  PRMT R141, RZ, 0x7610, R141 ;  /* 0x00007610ff8d7816 */ /* 0x000fe4000000008d */
[----:B------:R-:W-:Y:S01]  /*0050*/  ELECT P1, URZ, PT ;  /* 0x0000000000ff782f */ /* 0x000fe20003820000 */
[----:B---3--:R-:W-:-:S04]  /*0060*/  UISETP.NE.U32.AND UP0, UPT, UR8, URZ, UPT ;  /* 0x000000ff0800728c */ /* 0x008fc8000bf05070 */
[----:B------:R-:W-:Y:S02]  /*0070*/  UISETP.NE.AND.EX UP0, UPT, UR9, URZ, UPT, UP0 ;  /* 0x000000ff0900728c */ /* 0x000fe4000bf05300 */
[----:B----4-:R-:W-:Y:S02]  /*0080*/  ULOP3.LUT UR33, UR4, 0x1, URZ, 0xc0, !UPT ;  /* 0x0000000104217892 */ /* 0x010fe4000f8ec0ff */
[----:B------:R-:W-:Y:S01]  /*0090*/  ULOP3.LUT UR35, UR4, 0x1, URZ, 0x3c, !UPT ;  /* 0x0000000104237892 */ /* 0x000fe2000f8e3cff */
[----:B--2---:R-:W-:-:S05]  /*00a0*/  SHF.R.U32.HI R142, RZ, 0x5, R131 ;  /* 0x00000005ff8e7819 */ /* 0x004fca0000011683 */
[----:B------:R-:W2:Y:S02]  /*00b0*/  SHFL.IDX PT, R0, R142, RZ, 0x1f ;  /* 0x00001fff8e007589 */ /* 0x000ea400000e0000 */
[----:B--2---:R-:W-:Y:S01]  /*00c0*/  R2UR UR13, R0 ;  /* 0x00000000000d72ca */ /* 0x004fe200000e0000 */
[----:B-1----:R-:W-:-:S14]  /*00d0*/  BRA.U UP0, `(.L_x_0) ;  /* 0x0000000100307547 */ /* 0x002fdc000b800000 */
[----:B------:R-:W1:Y:S02]  /*00e0*/  LDCU.64 UR4, c[0x0][0x888] ;  /* 0x00011100ff0477ac */ /* 0x000e640008000a00 */
[----:B-1----:R-:W-:-:S04]  /*00f0*/  UISETP.NE.U32.AND UP0, UPT, UR4, URZ, UPT ;  /* 0x000000ff0400728c */ /* 0x002fc8000bf05070 */
[----:B------:R-:W-:-:S09]  /*0100*/  UISETP.NE.AND.EX UP0, UPT, UR5, URZ, UPT, UP0 ;  /* 0x000000ff0500728c */ /* 0x000fd2000bf05300 */
[----:B------:R-:W-:Y:S05]  /*0110*/  BRA.U !UP0, `(.L_x_1) ;  /* 0x0000000108147547 */ /* 0x000fea000b800000 */
[----:B------:R-:W1:Y:S01]  /*0120*/  LDC.64 R2, c[0x0][0x888] ;  /* 0x00022200ff027b82 */ /* 0x000e620000000a00 */
[----:B------:R-:W1:Y:S02]  /*0130*/  LDCU.64 UR4, c[0x0][0x358] ;  /* 0x00006b00ff0477ac */ /* 0x000e640008000a00 */
[----:B-1----:R1:W5:Y:S01]  /*0140*/  LDG.E R71, desc[UR4][R2.64] ;  /* 0x0000000402477981 */ /* 0x002362000c1e1900 */
[----:B------:R-:W-:Y:S01]  /*0150*/  HFMA2 R141, -RZ, RZ, 0, 5.9604644775390625e-08 ;  /* 0x00000001ff8d7431 */ /* 0x000fe200000001ff */
[----:B------:R-:W-:Y:S05]  /*0160*/  BRA `(.L_x_0) ;  /* 0x00000000000c7947 */ /* 0x000fea0003800000 */
.L_x_1:
[----:B------:R-:W1:Y:S01]  /*0170*/  LDCU UR4, c[0x0][0x880] ;  /* 0x00011000ff0477ac */ /* 0x000e620008000800 */
[----:B------:R-:W-:Y:S01]  /*0180*/  HFMA2 R141, -RZ, RZ, 0, 5.9604644775390625e-08 ;  /* 0x00000001ff8d7431 */ /* 0x000fe200000001ff */
[----:B-1----:R-:W-:-:S07]  /*0190*/  MOV R71, UR4 ;  /* 0x0000000400477c02 */ /* 0x002fce0008000f00 */
.L_x_0:
[----:B------:R-:W2:Y:S02]  /*01a0*/  LDCU.64 UR4, c[0x0][0x8b0] ;  /* 0x00011600ff0477ac */ /* 0x000ea40008000a00 */
[----:B--2---:R-:W-:-:S04]  /*01b0*/  UISETP.NE.U32.AND UP0, UPT, UR4, URZ, UPT ;  /* 0x000000ff0400728c */ /* 0x004fc8000bf05070 */
[----:B------:R-:W-:-:S09]  /*01c0*/  UISETP.NE.AND.EX UP0, UPT, UR5, URZ, UPT, UP0 ;  /* 0x000000ff0500728c */ /* 0x000fd2000bf05300 */
[----:B------:R-:W-:Y:S05]  /*01d0*/  BRA.U UP0, `(.L_x_2) ;  /* 0x0000000100287547 */ /* 0x000fea000b800000 */
[----:B------:R-:W2:Y:S02]  /*01e0*/  LDCU.64 UR4, c[0x0][0x8a8] ;  /* 0x00011500ff0477ac */ /* 0x000ea40008000a00 */
[----:B--2---:R-:W-:-:S04]  /*01f0*/  UISETP.NE.U32.AND UP0, UPT, UR4, URZ, UPT ;  /* 0x000000ff0400728c */ /* 0x004fc8000bf05070 */
[----:B------:R-:W-:-:S09]  /*0200*/  UISETP.NE.AND.EX UP0, UPT, UR5, URZ, UPT, UP0 ;  /* 0x000000ff0500728c */ /* 0x000fd2000bf05300 */
[----:B------:R-:W-:Y:S05]  /*0210*/  BRA.U !UP0, `(.L_x_3) ;  /* 0x0000000108107547 */ /* 0x000fea000b800000 */
[----:B-1----:R-:W1:Y:S01]  /*0220*/  LDC.64 R2, c[0x0][0x8a8] ;  /* 0x00022a00ff027b82 */ /* 0x002e620000000a00 */
[----:B------:R-:W1:Y:S02]  /*0230*/  LDCU.64 UR4, c[0x0][0x358] ;  /* 0x00006b00ff0477ac */ /* 0x000e640008000a00 */
[----:B-1----:R2:W5:Y:S01]  /*0240*/  LDG.E R70, desc[UR4][R2.64] ;  /* 0x0000000402467981 */ /* 0x002562000c1e1900 */
[----:B------:R-:W-:Y:S05]  /*0250*/  BRA `(.L_x_2) ;  /* 0x0000000000087947 */ /* 0x000fea0003800000 */
.L_x_3:
[----:B------:R-:W2:Y:S02]  /*0260*/  LDCU UR4, c[0x0][0x8a0] ;  /* 0x00011400ff0477ac */ /* 0x000ea40008000800 */
[----:B--2---:R-:W-:Y:S02]  /*0270*/  MOV R70, UR4 ;  /* 0x0000000400467c02 */ /* 0x004fe40008000f00 */
.L_x_2:
[----:B------:R-:W-:Y:S01]  /*0280*/  IMAD.U32 R0, RZ, RZ, UR13 ;  /* 0x0000000dff007e24 */ /* 0x000fe2000f8e00ff */
[----:B------:R-:W-:Y:S04]  /*0290*/  BSSY.RECONVERGENT B0, `(.L_x_4) ;  /* 0x000000c000007945 */ /* 0x000fe80003800200 */
[C---:B------:R-:W-:Y:S02]  /*02a0*/  ISETP.NE.OR P2, PT, R0.reuse, 0x1, !P1 ;  /* 0x000000010000780c */ /* 0x040fe40004f45670 */
[----:B------:R-:W-:-:S11]  /*02b0*/  ISETP.NE.OR P0, PT, R0, 0x3, !P1 ;  /* 0x000000030000780c */ /* 0x000fd60004f05670 */
[----:B------:R-:W-:Y:S05]  /*02c0*/  @P2 BRA `(.L_x_5) ;  /* 0x0000000000202947 */ /* 0x000fea0003800000 */
[----:B------:R-:W3:Y:S02]  /*02d0*/  LDCU.64 UR4, c[0x0][0x348] ;  /* 0x00006900ff0477ac */ /* 0x000ee40008000a00 */
[----:B---3--:R-:W-:Y:S02]  /*02e0*/  UIADD3 UR6, UP1, UPT, UR4, 0x80, URZ ;  /* 0x0000008004067890 */ /* 0x008fe4000ff3e0ff */
[----:B------:R-:W-:Y:S02]  /*02f0*/  UIADD3 UR4, UP0, UPT, UR4, 0x180, URZ ;  /* 0x0000018004047890 */ /* 0x000fe4000ff1e0ff */
[----:B------:R-:W-:Y:S02]  /*0300*/  UIADD3.X UR7, UPT, UPT, URZ, UR5, URZ, UP1, !UPT ;  /* 0x00000005ff077290 */ /* 0x000fe40008ffe4ff */
[----:B------:R-:W-:-:S07]  /*0310*/  UIADD3.X UR5, UPT, UPT, URZ, UR5, URZ, UP0, !UPT ;  /* 0x00000005ff057290 */ /* 0x000fce00087fe4ff */
[----:B------:R3:W-:Y:S02]  /*0320*/  UTMACCTL.PF [UR6] ;  /* 0x00000000060079b9 */ /* 0x0007e40008040000 */
[----:B------:R3:W-:Y:S02]  /*0330*/  UTMACCTL.PF [UR4] ;  /* 0x00000000040079b9 */ /* 0x0007e40008040000 */
[----:B---3--:R-:W-:Y:S01]  /*0340*/  NOP ;  /* 0x0000000000007918 */ /* 0x008fe20000000000 */
.L_x_5:
[----:B------:R-:W-:Y:S05]  /*0350*/  BSYNC.RECONVERGENT B0 ;  /* 0x0000000000007941 */ /* 0x000fea0003800200 */
.L_x_4:
[----:B------:R-:W-:Y:S04]  /*0360*/  BSSY.RECONVERGENT B0, `(.L_x_6) ;  /* 0x000000a000007945 */ /* 0x000fe80003800200 */
        /* <DEDUP_REMOVED lines=9> */
.L_x_7:
[----:B------:R-:W-:Y:S05]  /*0400*/  BSYNC.RECONVERGENT B0 ;  /* 0x0000000000007941 */ /* 0x000fea0003800200 */
.L_x_6:
[----:B------:R-:W3:Y:S01]  /*0410*/  LDCU.64 UR4, c[0x0][0x888] ;  /* 0x00011100ff0477ac */ /* 0x000ee20008000a00 */
[----:B------:R-:W-:Y:S02]  /*0420*/  UISETP.EQ.U32.AND UP1, UPT, UR8, URZ, UPT ;  /* 0x000000ff0800728c */ /* 0x000fe4000bf22070 */
[----:B------:R-:W-:Y:S02]  /*0430*/  UPLOP3.LUT UP3, UPT, UPT, UPT, UPT, 0x80, 0x8 ;  /* 0x000000000008789c */ /* 0x000fe40003f6f070 */
[----:B---3--:R-:W-:-:S04]  /*0440*/  UISETP.NE.U32.AND UP0, UPT, UR4, URZ, UPT ;  /* 0x000000ff0400728c */ /* 0x008fc8000bf05070 */
[----:B------:R-:W-:-:S04]  /*0450*/  UISETP.NE.AND.EX UP0, UPT, UR5, URZ, UPT, UP0 ;  /* 0x000000ff0500728c */ /* 0x000fc8000bf05300 */
[----:B------:R-:W-:-:S04]  /*0460*/  UISETP.EQ.OR.EX UP2, UPT, UR9, URZ, !UP0, UP1 ;  /* 0x000000ff0900728c */ /* 0x000fc8000c742710 */
[----:B------:R-:W-:-:S05]  /*0470*/  UP2UR UR60, UPR, URZ, 0x4 ;  /* 0x00000004ff3c7883 */ /* 0x000fca0008000000 */
[----:B------:R-:W-:Y:S07]  /*0480*/  BRA.U !UP2, `(.L_x_8) ;  /* 0x000000010a207547 */ /* 0x000fee000b800000 */
[----:B------:R-:W-:Y:S01]  /*0490*/  UISETP.NE.U32.AND UP1, UPT, UR8, URZ, UPT ;  /* 0x000000ff0800728c */ /* 0x000fe2000bf25070 */
[----:B-----5:R-:W-:Y:S01]  /*04a0*/  FSETP.NEU.AND P0, PT, R71, RZ, PT ;  /* 0x000000ff4700720b */ /* 0x020fe20003f0d000 */
[----:B------:R-:W-:Y:S02]  /*04b0*/  USEL UR4, URZ, 0xffffffff, UP0 ;  /* 0xffffffffff047887 */ /* 0x000fe40008000000 */
[----:B------:R-:W-:-:S10]  /*04c0*/  UISETP.NE.AND.EX UP1, UPT, UR9, URZ, UPT, UP1 ;  /* 0x000000ff0900728c */ /* 0x000fd4000bf25310 */
[----:B------:R-:W-:Y:S01]  /*04d0*/  VOTEU.ANY UP0, P0 ;  /* 0x0000000000ff7886 */ /* 0x000fe20000000100 */
[----:B------:R-:W-:-:S04]  /*04e0*/  @!UP1 USEL UR4, URZ, 0xffffffff, UP0 ;  /* 0xffffffffff049887 */ /* 0x000fc80008000000 */
[----:B------:R-:W-:-:S04]  /*04f0*/  ULOP3.LUT UR4, UR4, 0x1, URZ, 0xc0, !UPT ;  /* 0x0000000104047892 */ /* 0x000fc8000f8ec0ff */
[----:B------:R-:W-:-:S11]  /*0500*/  UISETP.NE.U32.AND UP3, UPT, UR4, 0x1, UPT ;  /* 0x000000010400788c */ /* 0x000fd6000bf65070 */
.L_x_8:
[----:B------:R-:W3:Y:S01]  /*0510*/  SHFL.IDX PT, R0, R142, RZ, 0x1f ;  /* 0x00001fff8e007589 */ /* 0x000ee200000e0000 */
[----:B------:R-:W-:-:S04]  /*0520*/  UISETP.NE.AND UP0, UPT, UR13, 0x2, UPT ;  /* 0x000000020d00788c */ /* 0x000fc8000bf05270 */
[----:B------:R-:W-:Y:S02]  /*0530*/  UISETP.EQ.AND UP1, UPT, UR33, URZ, !UP0 ;  /* 0x000000ff2100728c */ /* 0x000fe4000c722270 */
[----:B------:R-:W-:-:S04]  /*0540*/  USEL UR34, URZ, 0x1, UP0 ;  /* 0x00000001ff227887 */ /* 0x000fc80008000000 */
[----:B------:R-:W-:Y:S02]  /*0550*/  PLOP3.LUT P3, PT, P1, PT, UP1, 0x80, 0x8 ;  /* 0x000000000008781c */ /* 0x000fe40000f6f018 */
[----:B---3--:R-:W-:-:S13]  /*0560*/  ISETP.NE.AND P0, PT, R0, RZ, PT ;  /* 0x000000ff0000720c */ /* 0x008fda0003f05270 */
[----:B------:R-:W-:Y:S05]  /*0570*/  @P0 BRA `(.L_x_9) ;  /* 0x0000000000580947 */ /* 0x000fea0003800000 */
[----:B------:R-:W3:Y:S01]  /*0580*/  S2UR UR5, SR_CgaCtaId ;  /* 0x00000000000579c3 */ /* 0x000ee20000008800 */
[----:B------:R-:W-:Y:S01]  /*0590*/  UMOV UR4, 0x400 ;  /* 0x0000040000047882 */ /* 0x000fe20000000000 */
[----:B------:R-:W-:Y:S01]  /*05a0*/  UMOV UR8, 0x1 ;  /* 0x0000000100087882 */ /* 0x000fe20000000000 */
[----:B------:R-:W-:Y:S01]  /*05b0*/  UMOV UR6, 0x2 ;  /* 0x0000000200067882 */ /* 0x000fe20000000000 */
[----:B------:R-:W-:-:S04]  /*05c0*/  UIADD3 UR8, UPT, UPT, -UR8, 0x100000, URZ ;  /* 0x0010000008087890 */ /* 0x000fc8000fffe1ff */
[----:B------:R-:W-:Y:S02]  /*05d0*/  USHF.L.U32 UR9, UR8, 0xb, URZ ;  /* 0x0000000b08097899 */ /* 0x000fe400080006ff */
[----:B------:R-:W-:Y:S02]  /*05e0*/  USHF.L.U32 UR8, UR8, 0x1, URZ ;  /* 0x0000000108087899 */ /* 0x000fe400080006ff */
[----:B------:R-:W-:-:S04]  /*05f0*/  UIADD3 UR6, UPT, UPT, -UR6, 0x100000, URZ ;  /* 0x0010000006067890 */ /* 0x000fc8000fffe1ff */
[----:B------:R-:W-:Y:S02]  /*0600*/  USHF.L.U32 UR7, UR6, 0xb, URZ ;  /* 0x0000000b06077899 */ /* 0x000fe400080006ff */
[----:B------:R-:W-:Y:S01]  /*0610*/  USHF.L.U32 UR6, UR6, 0x1, URZ ;  /* 0x0000000106067899 */ /* 0x000fe200080006ff */
[----:B------:R-:W-:Y:S01]  /*0620*/  ELECT P0, URZ, PT ;  /* 0x0000000000ff782f */ /* 0x000fe20003800000 */
[----:B---3--:R-:W-:Y:S01]  /*0630*/  ULEA UR4, UR5, UR4, 0x18 ;  /* 0x0000000405047291 */ /* 0x008fe2000f8ec0ff */
[----:B------:R-:W3:Y:S11]  /*0640*/  FENCE.VIEW.ASYNC.S ;  /* 0x00000000000073c6 */ /* 0x000ef60000000000 */
[----:B---3--:R3:W4:Y:S01]  /*0650*/  SYNCS.EXCH.64 URZ, [UR4], UR8 ;  /* 0x0000000804ff75b2 */ /* 0x0087220008000100 */
[----:B------:R3:W1:Y:S01]  /*0660*/  SYNCS.EXCH.64 URZ, [UR4+0x20], UR6 ;  /* 0x0000200604ff75b2 */ /* 0x0006620008000100 */
[----:B------:R3:W1:Y:S01]  /*0670*/  SYNCS.EXCH.64 URZ, [UR4+0x8], UR8 ;  /* 0x0000080804ff75b2 */ /* 0x0006620008000100 */
[----:B------:R3:W1:Y:S01]  /*0680*/  SYNCS.EXCH.64 URZ, [UR4+0x28], UR6 ;  /* 0x0000280604ff75b2 */ /* 0x0006620008000100 */
[----:B------:R3:W1:Y:S01]  /*0690*/  SYNCS.EXCH.64 URZ, [UR4+0x10], UR8 ;  /* 0x0000100804ff75b2 */ /* 0x0006620008000100 */
[----:B------:R3:W1:Y:S01]  /*06a0*/  SYNCS.EXCH.64 URZ, [UR4+0x30], UR6 ;  /* 0x0000300604ff75b2 */ /* 0x0006620008000100 */
[----:B------:R3:W1:Y:S01]  /*06b0*/  SYNCS.EXCH.64 URZ, [UR4+0x18], UR8 ;  /* 0x0000180804ff75b2 */ /* 0x0006620008000100 */
[----:B------:R3:W1:Y:S01]  /*06c0*/  SYNCS.EXCH.64 URZ, [UR4+0x38], UR6 ;  /* 0x0000380604ff75b2 */ /* 0x0006620008000100 */
[----:B------:R-:W-:Y:S01]  /*06d0*/  NOP ;  /* 0x0000000000007918 */ /* 0x000fe20000000000 */
.L_x_9:
[----:B------:R-:W2:Y:S01]  /*06e0*/  SHFL.IDX PT, R0, R142, RZ, 0x1f ;  /* 0x00001fff8e007589 */ /* 0x000ea200000e0000 */
[----:B------:R-:W-:Y:S01]  /*06f0*/  NOP ;  /* 0x0000000000007918 */ /* 0x000fe20000000000 */
[----:B--2---:R-:W-:-:S13]  /*0700*/  ISETP.NE.AND P0, PT, R0, 0x1, PT ;  /* 0x000000010000780c */ /* 0x004fda0003f05270 */
[----:B------:R-:W-:Y:S05]  /*0710*/  @P0 BRA `(.L_x_10) ;  /* 0x0000000000400947 */ /* 0x000fea0003800000 */
[----:B------:R-:W2:Y:S01]  /*0720*/  S2UR UR5, SR_CgaCtaId ;  /* 0x00000000000579c3 */ /* 0x000ea20000008800 */
[----:B---3--:R-:W-:Y:S01]  /*0730*/  UMOV UR4, 0x400 ;  /* 0x0000040000047882 */ /* 0x008fe20000000000 */
        /* <DEDUP_REMOVED lines=9> */
[----:B--2---:R-:W-:Y:S01]  /*07d0*/  ULEA UR4, UR5, UR4, 0x18 ;  /* 0x0000000405047291 */ /* 0x004fe2000f8ec0ff */
[----:B------:R-:W2:Y:S11]  /*07e0*/  FENCE.VIEW.ASYNC.S ;  /* 0x00000000000073c6 */ /* 0x000eb60000000000 */
[----:B--2---:R2:W3:Y:S01]  /*07f0*/  SYNCS.EXCH.64 URZ, [UR4+0x40], UR8 ;  /* 0x0000400804ff75b2 */ /* 0x0044e20008000100 */
[----:B------:R2:W1:Y:S01]  /*0800*/  SYNCS.EXCH.64 URZ, [UR4+0x48], UR6 ;  /* 0x0000480604ff75b2 */ /* 0x0004620008000100 */
[----:B------:R-:W-:Y:S01]  /*0810*/  NOP ;  /* 0x0000000000007918 */ /* 0x000fe20000000000 */
.L_x_10:
[----:B------:R-:W4:Y:S01]  /*0820*/  SHFL.IDX PT, R0, R142, RZ, 0x1f ;  /* 0x00001fff8e007589 */ /* 0x000f2200000e0000 */
[----:B------:R-:W-:Y:S01]  /*0830*/  NOP ;  /* 0x0000000000007918 */ /* 0x000fe20000000000 */
[----:B----4-:R-:W-:-:S13]  /*0840*/  ISETP.NE.AND P0, PT, R0, 0x3, PT ;  /* 0x000000030000780c */ /* 0x010fda0003f05270 */
[----:B------:R-:W-:Y:S05]  /*0850*/  @P0 BRA `(.L_x_11) ;  /* 0x0000000000300947 */ /* 0x000fea0003800000 */
[----:B------:R-:W4:Y:S01]  /*0860*/  S2UR UR5, SR_CgaCtaId ;  /* 0x00000000000579c3 */ /* 0x000f220000008800 */
[----:B--23--:R-:W-:Y:S01]  /*0870*/  UMOV UR6, 0x400 ;  /* 0x0000040000067882 */ /* 0x00cfe20000000000 */
[----:B------:R-:W-:Y:S01]  /*0880*/  UMOV UR4, 0x20 ;  /* 0x0000002000047882 */ /* 0x000fe20000000000 */
[----:B------:R-:W-:Y:S01]  /*0890*/  ELECT P0, URZ, PT ;  /* 0x0000000000ff782f */ /* 0x000fe20003800000 */
[----:B----4-:R-:W-:Y:S02]  /*08a0*/  ULEA UR6, UR5, UR6, 0x18 ;  /* 0x0000000605067291 */ /* 0x010fe4000f8ec0ff */
[----:B------:R-:W-:-:S04]  /*08b0*/  UIADD3 UR4, UPT, UPT, -UR4, 0x100000, URZ ;  /* 0x0010000004047890 */ /* 0x000fc8000fffe1ff */
[----:B------:R-:W-:Y:S02]  /*08c0*/  USHF.L.U32 UR5, UR4, 0xb, URZ ;  /* 0x0000000b04057899 */ /* 0x000fe400080006ff */
[----:B------:R-:W-:Y:S01]  /*08d0*/  USHF.L.U32 UR4, UR4, 0x1, URZ ;  /* 0x0000000104047899 */ /* 0x000fe200080006ff */
[----:B------:R-:W2:Y:S11]  /*08e0*/  FENCE.VIEW.ASYNC.S ;  /* 0x00000000000073c6 */ /* 0x000eb60000000000 */
[----:B--2---:R4:W2:Y:S01]  /*08f0*/  SYNCS.EXCH.64 URZ, [UR6+0x50], UR4 ;  /* 0x0000500406ff75b2 */ /* 0x0048a20008000100 */
[----:B------:R4:W3:Y:S02]  /*0900*/  SYNCS.EXCH.64 URZ, [UR6+0x58], UR4 ;  /* 0x0000580406ff75b2 */ /* 0x0008e40008000100 */
[----:B----4-:R-:W-:Y:S01]  /*0910*/  NOP ;  /* 0x0000000000007918 */ /* 0x010fe20000000000 */
.L_x_11:
[----:B------:R-:W4:Y:S01]  /*0920*/  SHFL.IDX PT, R0, R142, RZ, 0x1f ;  /* 0x00001fff8e007589 */ /* 0x000f2200000e0000 */
[----:B------:R-:W-:Y:S01]  /*0930*/  NOP ;  /* 0x0000000000007918 */ /* 0x000fe20000000000 */
[----:B----4-:R-:W-:-:S13]  /*0940*/  ISETP.NE.AND P0, PT, R0, 0x4, PT ;  /* 0x000000040000780c */ /* 0x010fda0003f05270 */
[----:B------:R-:W-:Y:S05]  /*0950*/  @P0 BRA `(.L_x_12) ;  /* 0x00000000004c0947 */ /* 0x000fea0003800000 */
[----:B------:R-:W4:Y:S01]  /*0960*/  S2UR UR5, SR_CgaCtaId ;  /* 0x00000000000579c3 */ /* 0x000f220000008800 */
[----:B--23--:R-:W-:Y:S01]  /*0970*/  UMOV UR4, 0x3a0 ;  /* 0x000003a000047882 */ /* 0x00cfe20000000000 */
[----:B------:R-:W-:Y:S01]  /*0980*/  UMOV UR6, 0x400 ;  /* 0x0000040000067882 */ /* 0x000fe20000000000 */
[----:B------:R-:W-:Y:S01]  /*0990*/  USEL UR4, UR4, 0x320, UP3 ;  /* 0x0000032004047887 */ /* 0x000fe20009800000 */
[----:B------:R-:W-:Y:S01]  /*09a0*/  UMOV UR8, 0x1 ;  /* 0x0000000100087882 */ /* 0x000fe20000000000 */
[----:B------:R-:W-:Y:S01]  /*09b0*/  ELECT P0, URZ, PT ;  /* 0x0000000000ff782f */ /* 0x000fe20003800000 */
[----:B------:R-:W-:-:S04]  /*09c0*/  UIADD3 UR8, UPT, UPT, -UR8, 0x100000, URZ ;  /* 0x0010000008087890 */ /* 0x000fc8000fffe1ff */
[----:B------:R-:W-:Y:S02]  /*09d0*/  USHF.L.U32 UR9, UR8, 0xb, URZ ;  /* 0x0000000b08097899 */ /* 0x000fe400080006ff */
[----:B------:R-:W-:Y:S02]  /*09e0*/  USHF.L.U32 UR8, UR8, 0x1, URZ ;  /* 0x0000000108087899 */ /* 0x000fe400080006ff */
[----:B----4-:R-:W-:Y:S02]  /*09f0*/  ULEA UR6, UR5, UR6, 0x18 ;  /* 0x0000000605067291 */ /* 0x010fe4000f8ec0ff */
[----:B------:R-:W-:-:S04]  /*0a00*/  UIADD3 UR4, UPT, UPT, -UR4, 0x100000, URZ ;  /* 0x0010000004047890 */ /* 0x000fc8000fffe1ff */
[----:B------:R-:W-:Y:S02]  /*0a10*/  USHF.L.U32 UR5, UR4, 0xb, URZ ;  /* 0x0000000b04057899 */ /* 0x000fe400080006ff */
[----:B------:R-:W-:Y:S01]  /*0a20*/  USHF.L.U32 UR4, UR4, 0x1, URZ ;  /* 0x0000000104047899 */ /* 0x000fe200080006ff */
[----:B------:R-:W2:Y:S03]  /*0a30*/  FENCE.VIEW.ASYNC.S ;  /* 0x00000000000073c6 */ /* 0x000ea60000000000 */
[----:B--2---:R4:W2:Y:S08]  /*0a40*/  SYNCS.EXCH.64 URZ, [UR6+0x60], UR8 ;  /* 0x0000600806ff75b2 */ /* 0x0048b00008000100 */
[----:B------:R4:W3:Y:S01]  /*0a50*/  SYNCS.EXCH.64 URZ, [UR6+0x70], UR4 ;  /* 0x0000700406ff75b2 */ /* 0x0008e20008000100 */
[----:B------:R4:W1:Y:S01]  /*0a60*/  SYNCS.EXCH.64 URZ, [UR6+0x68], UR8 ;  /* 0x0000680806ff75b2 */ /* 0x0008620008000100 */
[----:B------:R4:W1:Y:S02]  /*0a70*/  SYNCS.EXCH.64 URZ, [UR6+0x78], UR4 ;  /* 0x0000780406ff75b2 */ /* 0x0008640008000100 */
[----:B----4-:R-:W-:Y:S01]  /*0a80*/  NOP ;  /* 0x0000000000007918 */ /* 0x010fe20000000000 */
.L_x_12:
[----:B------:R-:W4:Y:S01]  /*0a90*/  SHFL.IDX PT, R0, R142, RZ, 0x1f ;  /* 0x00001fff8e007589 */ /* 0x000f2200000e0000 */
[----:B------:R-:W-:Y:S01]  /*0aa0*/  NOP ;  /* 0x0000000000007918 */ /* 0x000fe20000000000 */
[----:B----4-:R-:W-:-:S13]  /*0ab0*/  ISETP.NE.AND P0, PT, R0, 0x5, PT ;  /* 0x000000050000780c */ /* 0x010fda0003f05270 */
[----:B------:R-:W-:Y:S05]  /*0ac0*/  @P0 BRA `(.L_x_13) ;  /* 0x0000000000580947 */ /* 0x000fea0003800000 */
[----:B------:R-:W4:Y:S01]  /*0ad0*/  S2UR UR5, SR_CgaCtaId ;  /* 0x00000000000579c3 */ /* 0x000f220000008800 */
[----:B--23--:R-:W-:Y:S01]  /*0ae0*/  UMOV UR4, 0x400 ;  /* 0x0000040000047882 */ /* 0x00cfe20000000000 */
        /* <DEDUP_REMOVED lines=9> */
[----:B----4-:R-:W-:Y:S01]  /*0b80*/  ULEA UR4, UR5, UR4, 0x18 ;  /* 0x0000000405047291 */ /* 0x010fe2000f8ec0ff */
[----:B------:R-:W2:Y:S11]  /*0b90*/  FENCE.VIEW.ASYNC.S ;  /* 0x00000000000073c6 */ /* 0x000eb60000000000 */
[----:B--2---:R4:W2:Y:S01]  /*0ba0*/  SYNCS.EXCH.64 URZ, [UR4+0x80], UR6 ;  /* 0x0000800604ff75b2 */ /* 0x0048a20008000100 */
[----:B------:R4:W3:Y:S01]  /*0bb0*/  SYNCS.EXCH.64 URZ, [UR4+0xa0], UR8 ;  /* 0x0000a00804ff75b2 */ /* 0x0008e20008000100 */
[----:B------:R4:W1:Y:S01]  /*0bc0*/  SYNCS.EXCH.64 URZ, [UR4+0x88], UR6 ;  /* 0x0000880604ff75b2 */ /* 0x0008620008000100 */
[----:B------:R4:W1:Y:S01]  /*0bd0*/  SYNCS.EXCH.64 URZ, [UR4+0xa8], UR8 ;  /* 0x0000a80804ff75b2 */ /* 0x0008620008000100 */
[----:B------:R4:W1:Y:S01]  /*0be0*/  SYNCS.EXCH.64 URZ, [UR4+0x90], UR6 ;  /* 0x0000900604ff75b2 */ /* 0x0008620008000100 */
[----:B------:R4:W1:Y:S01]  /*0bf0*/  SYNCS.EXCH.64 URZ, [UR4+0xb0], UR8 ;  /* 0x0000b00804ff75b2 */ /* 0x0008620008000100 */
[----:B------:R4:W1:Y:S01]  /*0c00*/  SYNCS.EXCH.64 URZ, [UR4+0x98], UR6 ;  /* 0x0000980604ff75b2 */ /* 0x0008620008000100 */
[----:B------:R4:W1:Y:S02]  /*0c10*/  SYNCS.EXCH.64 URZ, [UR4+0xb8], UR8 ;  /* 0x0000b80804ff75b2 */ /* 0x0008640008000100 */
[----:B----4-:R-:W-:Y:S01]  /*0c20*/  NOP ;  /* 0x0000000000007918 */ /* 0x010fe20000000000 */
.L_x_13:
[----:B------:R-:W4:Y:S01]  /*0c30*/  SHFL.IDX PT, R0, R142, RZ, 0x1f ;  /* 0x00001fff8e007589 */ /* 0x000f2200000e0000 */
[----:B------:R-:W-:Y:S01]  /*0c40*/  ISETP.NE.OR P1, PT, RZ, UR13, !P1 ;  /* 0x0000000dff007c0c */ /* 0x000fe2000cf25670 */
[----:B------:R-:W-:Y:S01]  /*0c50*/  NOP ;  /* 0x0000000000007918 */ /* 0x000fe20000000000 */
[----:B----4-:R-:W-:-:S13]  /*0c60*/  ISETP.NE.AND P0, PT, R0, 0x3, PT ;  /* 0x000000030000780c */ /* 0x010fda0003f05270 */
[----:B------:R-:W-:Y:S05]  /*0c70*/  @P0 BRA `(.L_x_14) ;  /* 0x0000000000380947 */ /* 0x000fea0003800000 */
[----:B------:R-:W4:Y:S01]  /*0c80*/  S2UR UR5, SR_CgaCtaId ;  /* 0x00000000000579c3 */ /* 0x000f220000008800 */
[----:B--23--:R-:W-:Y:S01]  /*0c90*/  UMOV UR4, 0x400 ;  /* 0x0000040000047882 */ /* 0x00cfe20000000000 */
[----:B------:R-:W-:Y:S01]  /*0ca0*/  UMOV UR6, 0x20 ;  /* 0x0000002000067882 */ /* 0x000fe20000000000 */
[----:B------:R-:W-:Y:S01]  /*0cb0*/  ELECT P0, URZ, PT ;  /* 0x0000000000ff782f */ /* 0x000fe20003800000 */
[----:B------:R-:W-:-:S04]  /*0cc0*/  UIADD3 UR6, UPT, UPT, -UR6, 0x100000, URZ ;  /* 0x0010000006067890 */ /* 0x000fc8000fffe1ff */
[----:B------:R-:W-:Y:S02]  /*0cd0*/  USHF.L.U32 UR7, UR6, 0xb, URZ ;  /* 0x0000000b06077899 */ /* 0x000fe400080006ff */
[----:B------:R-:W-:Y:S02]  /*0ce0*/  USHF.L.U32 UR6, UR6, 0x1, URZ ;  /* 0x0000000106067899 */ /* 0x000fe400080006ff */
[----:B----4-:R-:W-:Y:S01]  /*0cf0*/  ULEA UR4, UR5, UR4, 0x18 ;  /* 0x0000000405047291 */ /* 0x010fe2000f8ec0ff */
[----:B------:R-:W2:Y:S11]  /*0d00*/  FENCE.VIEW.ASYNC.S ;  /* 0x00000000000073c6 */ /* 0x000eb60000000000 */
[----:B--2---:R4:W2:Y:S01]  /*0d10*/  SYNCS.EXCH.64 URZ, [UR4+0xc0], UR6 ;  /* 0x0000c00604ff75b2 */ /* 0x0048a20008000100 */
[----:B------:R4:W3:Y:S01]  /*0d20*/  SYNCS.EXCH.64 URZ, [UR4+0xd0], UR6 ;  /* 0x0000d00604ff75b2 */ /* 0x0008e20008000100 */
[----:B------:R4:W1:Y:S01]  /*0d30*/  SYNCS.EXCH.64 URZ, [UR4+0xc8], UR6 ;  /* 0x0000c80604ff75b2 */ /* 0x0008620008000100 */
[----:B------:R4:W1:Y:S02]  /*0d40*/  SYNCS.EXCH.64 URZ, [UR4+0xd8], UR6 ;  /* 0x0000d80604ff75b2 */ /* 0x0008640008000100 */
[----:B----4-:R-:W-:Y:S01]  /*0d50*/  NOP ;  /* 0x0000000000007918 */ /* 0x010fe20000000000 */
.L_x_14:
[----:B--23--:R-:W2:Y:S01]  /*0d60*/  S2UR UR7, SR_CgaCtaId ;  /* 0x00000000000779c3 */ /* 0x00cea20000008800 */
[----:B------:R-:W-:Y:S01]  /*0d70*/  VOTEU.ALL UP0, P1 ;  /* 0x0000000000ff7886 */ /* 0x000fe20000800000 */
[----:B------:R-:W-:Y:S01]  /*0d80*/  UMOV UR4, 0x20 ;  /* 0x0000002000047882 */ /* 0x000fe20000000000 */
[----:B------:R-:W-:Y:S01]  /*0d90*/  NOP ;  /* 0x0000000000007918 */ /* 0x000fe20000000000 */
[----:B------:R-:W-:Y:S01]  /*0da0*/  LOP3.LUT R0, R131, 0x1f, RZ, 0xc0, !PT ;  /* 0x0000001f83007812 */ /* 0x000fe200078ec0ff */
[----:B------:R-:W-:Y:S01]  /*0db0*/  UISETP.NE.AND UP4, UPT, UR13, URZ, UPT ;  /* 0x000000ff0d00728c */ /* 0x000fe2000bf85270 */
[----:B------:R-:W-:Y:S01]  /*0dc0*/  @!UP0 UMOV UR6, 0x400 ;  /* 0x0000040000068882 */ /* 0x000fe20000000000 */
[----:B------:R-:W-:-:S04]  /*0dd0*/  @!UP0 UIADD3 UR4, UPT, UPT, -UR4, 0x100000, URZ ;  /* 0x0010000004048890 */ /* 0x000fc8000fffe1ff */
[----:B------:R-:W-:Y:S02]  /*0de0*/  @!UP0 USHF.L.U32 UR5, UR4, 0xb, URZ ;  /* 0x0000000b04058899 */ /* 0x000fe400080006ff */
[----:B------:R-:W-:Y:S02]  /*0df0*/  @!UP0 USHF.L.U32 UR4, UR4, 0x1, URZ ;  /* 0x0000000104048899 */ /* 0x000fe400080006ff */
[----:B--2---:R-:W-:Y:S01]  /*0e00*/  @!UP0 ULEA UR6, UR7, UR6, 0x18 ;  /* 0x0000000607068291 */ /* 0x004fe2000f8ec0ff */
[----:B------:R-:W2:Y:S01]  /*0e10*/  LDCU UR7, c[0x0][0x36c] ;  /* 0x00006d80ff0777ac */ /* 0x000ea20008000800 */
[----:B------:R-:W-:Y:S01]  /*0e20*/  VOTEU.ALL UP0, P1 ;  /* 0x0000000000ff7886 */ /* 0x000fe20000800000 */
[----:B------:R-:W3:Y:S09]  /*0e30*/  FENCE.VIEW.ASYNC.S ;  /* 0x00000000000073c6 */ /* 0x000ef20000000000 */
[----:B---3--:R3:W4:Y:S01]  /*0e40*/  @!UP0 SYNCS.EXCH.64 URZ, [UR6+0xe0], UR4 ;  /* 0x0000e00406ff85b2 */ /* 0x0087220008000100 */
[----:B--2---:R-:W-:-:S09]  /*0e50*/  UISETP.EQ.U32.AND UP5, UPT, UR7, 0x1, UPT ;  /* 0x000000010700788c */ /* 0x004fd2000bfa2070 */
[----:B---3--:R-:W-:Y:S05]  /*0e60*/  BRA.U !UP5, `(.L_x_15) ;  /* 0x000000010d087547 */ /* 0x008fea000b800000 */
[----:B-1--4-:R-:W-:Y:S01]  /*0e70*/  UCGABAR_ARV ;  /* 0x00000000000079c7 */ /* 0x012fe20008000000 */
[----:B------:R-:W-:Y:S05]  /*0e80*/  BRA `(.L_x_16) ;  /* 0x0000000000047947 */ /* 0x000fea0003800000 */
.L_x_15:
[----:B-1--4-:R-:W-:Y:S01]  /*0e90*/  NOP ;  /* 0x0000000000007918 */ /* 0x012fe20000000000 */
.L_x_16:
[----:B------:R-:W1:Y:S01]  /*0ea0*/  S2UR UR19, SR_CTAID.X ;  /* 0x00000000001379c3 */ /* 0x000e620000002500 */
[----:B------:R-:W-:-:S05]  /*0eb0*/  CS2R.32 R3, SR_CgaSize ;  /* 0x0000000000037805 */ /* 0x000fca0000008a00 */
[----:B------:R-:W-:-:S05]  /*0ec0*/  IMAD R3, R3, -0xa0, RZ ;  /* 0xffffff6003037824 */ /* 0x000fca00078e02ff */
[----:B------:R-:W-:-:S14]  /*0ed0*/  R2UR UR5, R3 ;  /* 0x00000000030572ca */ /* 0x000fdc00000e0000 */
[----:B------:R-:W2:Y:S01]  /*0ee0*/  LDCU UR5, c[0x0][UR5+0x2b0] ;  /* 0x00005600050577ac */ /* 0x000ea20008000800 */
[----:B------:R-:W-:-:S05]  /*0ef0*/  CS2R.32 R3, SR_CgaSize ;  /* 0x0000000000037805 */ /* 0x000fca0000008a00 */
[----:B------:R-:W-:-:S05]  /*0f00*/  IMAD R3, R3, -0xa0, RZ ;  /* 0xffffff6003037824 */ /* 0x000fca00078e02ff */
[----:B------:R-:W-:-:S14]  /*0f10*/  R2UR UR4, R3 ;  /* 0x00000000030472ca */ /* 0x000fdc00000e0000 */
[----:B------:R-:W3:Y:S01]  /*0f20*/  LDCU UR4, c[0x0][UR4+0x2b4] ;  /* 0x00005680040477ac */ /* 0x000ee20008000800 */
[----:B------:R-:W4:Y:S01]  /*0f30*/  S2UR UR7, SR_CTAID.Y ;  /* 0x00000000000779c3 */ /* 0x000f220000002600 */
[----:B------:R-:W3:Y:S01]  /*0f40*/  LDCU UR18, c[0x0][0xb24] ;  /* 0x00016480ff1277ac */ /* 0x000ee20008000800 */
[----:B------:R-:W-:-:S05]  /*0f50*/  CS2R.32 R3, SR_CgaSize ;  /* 0x0000000000037805 */ /* 0x000fca0000008a00 */
[----:B------:R-:W-:-:S05]  /*0f60*/  IMAD R3, R3, -0xa0, RZ ;  /* 0xffffff6003037824 */ /* 0x000fca00078e02ff */
[----:B------:R-:W-:-:S14]  /*0f70*/  R2UR UR58, R3 ;  /* 0x00000000033a72ca */ /* 0x000fdc00000e0000 */
[----:B------:R-:W3:Y:S01]  /*0f80*/  LDCU UR58, c[0x0][UR58+0x2a0] ;  /* 0x000054003a3a77ac */ /* 0x000ee20008000800 */
[----:B------:R-:W3:Y:S01]  /*0f90*/  S2UR UR8, SR_CgaCtaId ;  /* 0x00000000000879c3 */ /* 0x000ee20000008800 */
[----:B------:R-:W-:-:S05]  /*0fa0*/  CS2R.32 R3, SR_CgaSize ;  /* 0x0000000000037805 */ /* 0x000fca0000008a00 */
[----:B------:R-:W-:-:S05]  /*0fb0*/  IMAD R3, R3, -0xa0, RZ ;  /* 0xffffff6003037824 */ /* 0x000fca00078e02ff */
[----:B------:R-:W-:-:S14]  /*0fc0*/  R2UR UR55, R3 ;  /* 0x00000000033772ca */ /* 0x000fdc00000e0000 */
[----:B------:R-:W3:Y:S01]  /*0fd0*/  LDCU UR55, c[0x0][UR55+0x2a4] ;  /* 0x00005480373777ac */ /* 0x000ee20008000800 */
[----:B------:R-:W-:Y:S01]  /*0fe0*/  UISETP.GT.U32.AND UP0, UPT, UR33, 0xffff, UPT ;  /* 0x0000ffff2100788c */ /* 0x000fe2000bf04070 */
[----:B------:R-:W-:Y:S01]  /*0ff0*/  UMOV UR27, 0x5 ;  /* 0x00000005001b7882 */ /* 0x000fe20000000000 */
[----:B-1----:R-:W-:Y:S01]  /*1000*/  I2FP.F32.U32 R3, UR19 ;  /* 0x0000001300037c45 */ /* 0x002fe20008201000 */
[----:B------:R-:W1:Y:S01]  /*1010*/  S2UR UR36, SR_CTAID.Z ;  /* 0x00000000002479c3 */ /* 0x000e620000002700 */
[----:B------:R-:W1:Y:S03]  /*1020*/  LDCU UR40, c[0x0][0xb24] ;  /* 0x00016480ff2877ac */ /* 0x000e660008000800 */
[----:B--2---:R-:W-:Y:S01]  /*1030*/  FMUL R3, R3, UR5 ;  /* 0x0000000503037c20 */ /* 0x004fe20008400000 */
[----:B------:R-:W-:Y:S01]  /*1040*/  USEL UR5, UR33, 0xffff, !UP0 ;  /* 0x0000ffff21057887 */ /* 0x000fe2000c000000 */
[----:B----4-:R-:W-:Y:S01]  /*1050*/  I2FP.F32.U32 R2, UR7 ;  /* 0x0000000700027c45 */ /* 0x010fe20008201000 */
[----:B------:R-:W2:Y:S03]  /*1060*/  LDCU UR26, c[0x0][0xb30] ;  /* 0x00016600ff1a77ac */ /* 0x000ea60008000800 */
[----:B------:R-:W4:Y:S01]  /*1070*/  F2I.U32.TRUNC.NTZ R3, R3 ;  /* 0x0000000300037305 */ /* 0x000f22000020f000 */
[----:B---3--:R-:W-:Y:S01]  /*1080*/  FMUL R2, R2, UR4 ;  /* 0x0000000402027c20 */ /* 0x008fe20008400000 */
[----:B------:R-:W-:-:S02]  /*1090*/  ULOP3.LUT UR24, UR5, 0xffff, URZ, 0xc0, !UPT ;  /* 0x0000ffff05187892 */ /* 0x000fc4000f8ec0ff */
[----:B------:R-:W-:Y:S02]  /*10a0*/  USHF.L.U32 UR28, UR8, 0xb, URZ ;  /* 0x0000000b081c7899 */ /* 0x000fe400080006ff */
[----:B------:R-:W-:Y:S02]  /*10b0*/  UISETP.GE.AND UP2, UPT, UR18, 0x1, UPT ;  /* 0x000000011200788c */ /* 0x000fe4000bf46270 */
[----:B------:R-:W3:Y:S01]  /*10c0*/  F2I.U32.TRUNC.NTZ R2, R2 ;  /* 0x0000000200027305 */ /* 0x000ee2000020f000 */
[----:B------:R-:W-:Y:S01]  /*10d0*/  UMOV UR45, UR7 ;  /* 0x00000007002d7c82 */ /* 0x000fe20008000000 */
[----:B------:R-:W-:Y:S01]  /*10e0*/  UMOV UR46, UR19 ;  /* 0x00000013002e7c82 */ /* 0x000fe20008000000 */
[----:B----4-:R-:W-:Y:S02]  /*10f0*/  R2UR UR4, R3 ;  /* 0x00000000030472ca */ /* 0x010fe400000e0000 */
[----:B------:R-:W-:Y:S02]  /*1100*/  PRMT R3, RZ, 0x7610, R3 ;  /* 0x00007610ff037816 */ /* 0x000fe40000000003 */
[----:B---3--:R-:W-:-:S02]  /*1110*/  R2UR UR6, R2 ;  /* 0x00000000020672ca */ /* 0x008fc400000e0000 */
[----:B------:R-:W-:-:S07]  /*1120*/  PRMT R2, RZ, 0x7610, R2 ;  /* 0x00007610ff027816 */ /* 0x000fce0000000002 */
[----:B------:R-:W-:-:S04]  /*1130*/  UIADD3 UR5, UPT, UPT, -UR4, URZ, URZ ;  /* 0x000000ff04057290 */ /* 0x000fc8000fffe1ff */
[----:B------:R-:W-:Y:S02]  /*1140*/  UIMAD UR58, UR58, UR5, UR19 ;  /* 0x000000053a3a72a4 */ /* 0x000fe4000f8e0213 */
[----:B------:R-:W-:-:S04]  /*1150*/  UIADD3 UR4, UPT, UPT, -UR6, URZ, URZ ;  /* 0x000000ff06047290 */ /* 0x000fc8000fffe1ff */
[----:B------:R-:W-:Y:S01]  /*1160*/  UIMAD UR55, UR55, UR4, UR7 ;  /* 0x00000004373772a4 */ /* 0x000fe2000f8e0207 */
[----:B-12---:R-:W-:Y:S11]  /*1170*/  BRA.U UP4, `(.L_x_17) ;  /* 0x00000001043c7547 */ /* 0x006ff6000b800000 */
[----:B------:R-:W-:Y:S02]  /*1180*/  UISETP.GT.U32.AND UP0, UPT, UR58, 0x1, UPT ;  /* 0x000000013a00788c */ /* 0x000fe4000bf04070 */
[----:B------:R-:W-:Y:S02]  /*1190*/  ULOP3.LUT UR4, UR58, 0xfffffffe, URZ, 0xc0, !UPT ;  /* 0xfffffffe3a047892 */ /* 0x000fe4000f8ec0ff */
[----:B------:R-:W-:Y:S02]  /*11a0*/  UISETP.NE.AND UP1, UPT, UR55, URZ, UP0 ;  /* 0x000000ff3700728c */ /* 0x000fe40008725270 */
[----:B------:R-:W-:Y:S02]  /*11b0*/  UISETP.NE.AND UP0, UPT, UR55, 0x1, UP0 ;  /* 0x000000013700788c */ /* 0x000fe40008705270 */
[----:B------:R-:W-:Y:S02]  /*11c0*/  USEL UR7, URZ, 0x1, UP1 ;  /* 0x00000001ff077887 */ /* 0x000fe40008800000 */
[----:B------:R-:W-:-:S02]  /*11d0*/  USEL UR6, URZ, 0x4, UP0 ;  /* 0x00000004ff067887 */ /* 0x000fc40008000000 */
[----:B------:R-:W-:Y:S02]  /*11e0*/  USEL UR5, URZ, 0x2, UP1 ;  /* 0x00000002ff057887 */ /* 0x000fe40008800000 */
[----:B------:R-:W-:Y:S02]  /*11f0*/  ULEA UR4, UR55, UR4, 0x1 ;  /* 0x0000000437047291 */ /* 0x000fe4000f8e08ff */
[----:B------:R-:W-:Y:S02]  /*1200*/  USEL UR8, URZ, 0x8, UP0 ;  /* 0x00000008ff087887 */ /* 0x000fe40008000000 */
[----:B------:R-:W-:-:S03]  /*1210*/  UIADD3 UR5, UPT, UPT, UR5, UR6, UR7 ;  /* 0x0000000605057290 */ /* 0x000fc6000fffe007 */
[----:B------:R-:W-:Y:S01]  /*1220*/  UMOV UR6, 0x3 ;  /* 0x0000000300067882 */ /* 0x000fe20000000000 */
[----:B------:R-:W-:Y:S02]  /*1230*/  UIADD3 UR5, UPT, UPT, UR5, UR8, URZ ;  /* 0x0000000805057290 */ /* 0x000fe4000fffe0ff */
[----:B------:R-:W-:-:S04]  /*1240*/  USHF.L.U32 UR4, UR6, UR4, URZ ;  /* 0x0000000406047299 */ /* 0x000fc800080006ff */
[----:B------:R-:W-:Y:S02]  /*1250*/  MOV R3, UR5 ;  /* 0x0000000500037c02 */ /* 0x000fe40008000f00 */
[----:B------:R-:W-:Y:S02]  /*1260*/  MOV R2, UR4 ;  /* 0x0000000400027c02 */ /* 0x000fe40008000f00 */
.L_x_17:
[----:B------:R-:W-:Y:S05]  /*1270*/  BRA.U !UP2, `(.L_x_18) ;  /* 0x000000010ad07547 */ /* 0x000fea000b800000 */
[----:B------:R-:W1:Y:S01]  /*1280*/  LDCU.128 UR20, c[0x0][0xb10] ;  /* 0x00016200ff1477ac */ /* 0x000e620008000c00 */
[----:B------:R-:W2:Y:S01]  /*1290*/  LDCU UR12, c[0x0][0x370] ;  /* 0x00006e00ff0c77ac */ /* 0x000ea20008000800 */
[----:B------:R-:W3:Y:S01]  /*12a0*/  LDCU UR5, c[0x0][0x374] ;  /* 0x00006e80ff0577ac */ /* 0x000ee20008000800 */
[----:B------:R-:W4:Y:S01]  /*12b0*/  LDCU UR25, c[0x0][0xb0c] ;  /* 0x00016180ff1977ac */ /* 0x000f220008000800 */
[----:B------:R-:W4:Y:S01]  /*12c0*/  LDCU UR4, c[0x0][0xb20] ;  /* 0x00016400ff0477ac */ /* 0x000f220008000800 */
[----:B------:R-:W4:Y:S01]  /*12d0*/  LDCU.64 UR16, c[0x0][0xb28] ;  /* 0x00016500ff1077ac */ /* 0x000f220008000a00 */
[----:B-1----:R-:W-:Y:S02]  /*12e0*/  UISETP.NE.AND UP0, UPT, UR22, 0x1, UPT ;  /* 0x000000011600788c */ /* 0x002fe4000bf05270 */
[----:B---3--:R-:W-:Y:S02]  /*12f0*/  UIMAD.WIDE.U32 UR6, UR5, UR23, URZ ;  /* 0x00000017050672a5 */ /* 0x008fe4000f8e00ff */
[----:B--2---:R-:W-:-:S02]  /*1300*/  UIMAD.WIDE.U32 UR8, UR12, UR20, URZ ;  /* 0x000000140c0872a5 */ /* 0x004fc4000f8e00ff */
[----:B----4-:R-:W-:Y:S02]  /*1310*/  UISETP.NE.AND UP1, UPT, UR25, 0x1, UPT ;  /* 0x000000011900788c */ /* 0x010fe4000bf25270 */
[----:B------:R-:W-:Y:S01]  /*1320*/  UISETP.NE.AND UP2, UPT, UR18, 0x1, UPT ;  /* 0x000000011200788c */ /* 0x000fe2000bf45270 */
[----:B------:R-:W-:Y:S02]  /*1330*/  UMOV UR6, UR7 ;  /* 0x0000000700067c82 */ /* 0x000fe40008000000 */
[----:B------:R-:W-:Y:S01]  /*1340*/  UMOV UR8, UR9 ;  /* 0x0000000900087c82 */ /* 0x000fe20008000000 */
[----:B------:R-:W-:Y:S02]  /*1350*/  @UP0 USHF.R.U32.HI UR5, URZ, UR4, UR6 ;  /* 0x00000004ff050299 */ /* 0x000fe40008011606 */
[----:B------:R-:W-:Y:S02]  /*1360*/  UIMAD.WIDE.U32 UR14, UR45, UR23, URZ ;  /* 0x000000172d0e72a5 */ /* 0x000fe4000f8e00ff */
[----:B------:R-:W-:-:S02]  /*1370*/  UIMAD.WIDE.U32 UR6, UR5, UR16, URZ ;  /* 0x00000010050672a5 */ /* 0x000fc4000f8e00ff */
[----:B------:R-:W-:Y:S02]  /*1380*/  @UP1 USHF.R.U32.HI UR12, URZ, UR21, UR8 ;  /* 0x00000015ff0c1299 */ /* 0x000fe40008011608 */
[----:B------:R-:W-:Y:S02]  /*1390*/  UIMAD.WIDE.U32 UR10, UR19, UR20, URZ ;  /* 0x00000014130a72a5 */ /* 0x000fe4000f8e00ff */
[----:B------:R-:W-:Y:S01]  /*13a0*/  UIMAD.WIDE.U32 UR8, UR12, UR16, URZ ;  /* 0x000000100c0872a5 */ /* 0x000fe2000f8e00ff */
[----:B------:R-:W-:Y:S01]  /*13b0*/  UMOV UR14, UR15 ;  /* 0x0000000f000e7c82 */ /* 0x000fe20008000000 */
[----:B------:R-:W-:Y:S01]  /*13c0*/  UMOV UR6, UR7 ;  /* 0x0000000700067c82 */ /* 0x000fe20008000000 */
[----:B------:R-:W-:Y:S02]  /*13d0*/  USHF.R.U32.HI UR14, URZ, UR4, UR14 ;  /* 0x00000004ff0e7299 */ /* 0x000fe4000801160e */
[----:B------:R-:W-:Y:S01]  /*13e0*/  @UP2 USHF.R.U32.HI UR5, URZ, UR17, UR6 ;  /* 0x00000011ff052299 */ /* 0x000fe20008011606 */
[----:B------:R-:W-:-:S02]  /*13f0*/  UMOV UR10, UR11 ;  /* 0x0000000b000a7c82 */ /* 0x000fc40008000000 */
[----:B------:R-:W-:Y:S01]  /*1400*/  UMOV UR6, UR9 ;  /* 0x0000000900067c82 */ /* 0x000fe20008000000 */
[----:B------:R-:W-:Y:S02]  /*1410*/  USHF.R.U32.HI UR10, URZ, UR21, UR10 ;  /* 0x00000015ff0a7299 */ /* 0x000fe4000801160a */
[----:B------:R-:W-:Y:S02]  /*1420*/  @UP2 USHF.R.U32.HI UR12, URZ, UR17, UR6 ;  /* 0x00000011ff0c2299 */ /* 0x000fe40008011606 */
[----:B------:R-:W-:Y:S02]  /*1430*/  USEL UR4, UR45, UR14, !UP0 ;  /* 0x0000000e2d047287 */ /* 0x000fe4000c000000 */
[----:B------:R-:W-:Y:S02]  /*1440*/  UIMAD UR6, UR5, UR18, URZ ;  /* 0x00000012050672a4 */ /* 0x000fe4000f8e02ff */
[----:B------:R-:W-:Y:S02]  /*1450*/  USEL UR5, UR19, UR10, !UP1 ;  /* 0x0000000a13057287 */ /* 0x000fe4000c800000 */
[----:B------:R-:W-:-:S02]  /*1460*/  UIMAD UR8, UR12, UR18, URZ ;  /* 0x000000120c0872a4 */ /* 0x000fc4000f8e02ff */
[----:B------:R-:W-:Y:S02]  /*1470*/  UISETP.GE.AND UP0, UPT, UR4, UR6, UPT ;  /* 0x000000060400728c */ /* 0x000fe4000bf06270 */
[----:B------:R-:W-:Y:S02]  /*1480*/  UIMAD.WIDE.U32 UR6, UR4, UR16, URZ ;  /* 0x00000010040672a5 */ /* 0x000fe4000f8e00ff */
[----:B------:R-:W-:Y:S02]  /*1490*/  UISETP.GE.OR UP0, UPT, UR5, UR8, UP0 ;  /* 0x000000080500728c */ /* 0x000fe40008706670 */
[----:B------:R-:W-:Y:S02]  /*14a0*/  UIMAD.WIDE.U32 UR8, UR5, UR16, URZ ;  /* 0x00000010050872a5 */ /* 0x000fe4000f8e00ff */
[----:B------:R-:W-:Y:S02]  /*14b0*/  USHF.R.U32.HI UR7, URZ, UR17, UR7 ;  /* 0x00000011ff077299 */ /* 0x000fe40008011607 */
[----:B------:R-:W-:-:S02]  /*14c0*/  UIADD3 UR10, UPT, UPT, -UR4, URZ, URZ ;  /* 0x000000ff040a7290 */ /* 0x000fc4000fffe1ff */
[----:B------:R-:W-:Y:S02]  /*14d0*/  USEL UR7, UR4, UR7, !UP2 ;  /* 0x0000000704077287 */ /* 0x000fe4000d000000 */
[----:B------:R-:W-:Y:S01]  /*14e0*/  UIADD3 UR46, UPT, UPT, -UR5, URZ, URZ ;  /* 0x000000ff052e7290 */ /* 0x000fe2000fffe1ff */
[----:B------:R-:W-:Y:S01]  /*14f0*/  @!UP0 UMOV UR6, UR9 ;  /* 0x0000000900068c82 */ /* 0x000fe20008000000 */
[----:B------:R-:W-:Y:S02]  /*1500*/  UIADD3 UR8, UPT, UPT, -UR7, URZ, URZ ;  /* 0x000000ff07087290 */ /* 0x000fe4000fffe1ff */
[----:B------:R-:W-:Y:S02]  /*1510*/  @!UP0 USHF.R.U32.HI UR6, URZ, UR17, UR6 ;  /* 0x00000011ff068299 */ /* 0x000fe40008011606 */
[----:B------:R-:W-:Y:S02]  /*1520*/  UIMAD UR8, UR18, UR8, UR4 ;  /* 0x00000008120872a4 */ /* 0x000fe4000f8e0204 */
[----:B------:R-:W-:-:S02]  /*1530*/  @!UP0 USEL UR6, UR5, UR6, !UP2 ;  /* 0x0000000605068287 */ /* 0x000fc4000d000000 */
[----:B------:R-:W-:Y:S02]  /*1540*/  UIMAD UR45, UR22, UR10, UR45 ;  /* 0x0000000a162d72a4 */ /* 0x000fe4000f8e022d */
[----:B------:R-:W-:Y:S02]  /*1550*/  @!UP0 UIADD3 UR7, UPT, UPT, UR7, -UR6, URZ ;  /* 0x8000000607078290 */ /* 0x000fe4000fffe0ff */
[----:B------:R-:W-:Y:S02]  /*1560*/  @!UP0 UIMAD UR6, UR8, UR12, UR6 ;  /* 0x0000000c080682a4 */ /* 0x000fe4000f8e0206 */
[----:B------:R-:W-:Y:S02]  /*1570*/  @!UP0 UIMAD UR4, UR7, UR18, UR5 ;  /* 0x00000012070482a4 */ /* 0x000fe4000f8e0205 */
[----:B------:R-:W-:Y:S02]  /*1580*/  UIMAD UR46, UR25, UR46, UR19 ;  /* 0x0000002e192e72a4 */ /* 0x000fe4000f8e0213 */
[----:B------:R-:W-:Y:S01]  /*1590*/  UIMAD UR45, UR4, UR22, UR45 ;  /* 0x00000016042d72a4 */ /* 0x000fe2000f8e022d */
[----:B------:R-:W-:-:S02]  /*15a0*/  @!UP0 UMOV UR5, UR6 ;  /* 0x0000000600058c82 */ /* 0x000fc40008000000 */
[----:B------:R-:W-:-:S12]  /*15b0*/  UIMAD UR46, UR5, UR25, UR46 ;  /* 0x00000019052e72a4 */ /* 0x000fd8000f8e022e */
.L_x_18:
[----:B------:R-:W-:Y:S02]  /*15c0*/  UISETP.NE.AND UP1, UPT, UR26, 0x1, UPT ;  /* 0x000000011a00788c */ /* 0x000fe4000bf25270 */
[----:B------:R-:W-:Y:S02]  /*15d0*/  UISETP.NE.AND UP0, UPT, UR13, 0x2, UPT ;  /* 0x000000020d00788c */ /* 0x000fe4000bf05270 */
[----:B------:R-:W-:Y:S02]  /*15e0*/  ULOP3.LUT UR28, UR28, 0x1000, URZ, 0xc0, !UPT ;  /* 0x000010001c1c7892 */ /* 0x000fe4000f8ec0ff */
[----:B------:R-:W-:-:S03]  /*15f0*/  USHF.L.U32 UR24, UR27, UR24, URZ ;  /* 0x000000181b187299 */ /* 0x000fc600080006ff */
[----:B------:R-:W-:Y:S09]  /*1600*/  BRA.U UP1, `(.L_x_19) ;  /* 0x0000000101447547 */ /* 0x000ff2000b800000 */
[----:B------:R-:W1:Y:S01]  /*1610*/  LDCU.128 UR8, c[0x0][0xb10] ;  /* 0x00016200ff0877ac */ /* 0x000e620008000c00 */
[----:B------:R-:W2:Y:S01]  /*1620*/  LDCU UR12, c[0x0][0xb0c] ;  /* 0x00016180ff0c77ac */ /* 0x000ea20008000800 */
[----:B------:R-:W3:Y:S01]  /*1630*/  LDCU UR14, c[0x0][0xb20] ;  /* 0x00016400ff0e77ac */ /* 0x000ee20008000800 */
[----:B-1----:R-:W-:Y:S02]  /*1640*/  UIMAD.WIDE.U32 UR6, UR46, UR8, URZ ;  /* 0x000000082e0672a5 */ /* 0x002fe4000f8e00ff */
[----:B------:R-:W-:Y:S02]  /*1650*/  UIMAD.WIDE.U32 UR4, UR45, UR11, URZ ;  /* 0x0000000b2d0472a5 */ /* 0x000fe4000f8e00ff */
[----:B--2---:R-:W-:Y:S02]  /*1660*/  UISETP.NE.AND UP2, UPT, UR12, 0x1, UPT ;  /* 0x000000010c00788c */ /* 0x004fe4000bf45270 */
[----:B------:R-:W-:Y:S01]  /*1670*/  UISETP.NE.AND UP1, UPT, UR10, 0x1, UPT ;  /* 0x000000010a00788c */ /* 0x000fe2000bf25270 */
[----:B------:R-:W-:-:S02]  /*1680*/  UMOV UR6, UR7 ;  /* 0x0000000700067c82 */ /* 0x000fc40008000000 */
[----:B------:R-:W-:Y:S01]  /*1690*/  UMOV UR4, UR5 ;  /* 0x0000000500047c82 */ /* 0x000fe20008000000 */
[----:B------:R-:W-:Y:S02]  /*16a0*/  USHF.R.U32.HI UR6, URZ, UR9, UR6 ;  /* 0x00000009ff067299 */ /* 0x000fe40008011606 */
[----:B---3--:R-:W-:Y:S02]  /*16b0*/  USHF.R.U32.HI UR4, URZ, UR14, UR4 ;  /* 0x0000000eff047299 */ /* 0x008fe40008011604 */
[----:B------:R-:W-:Y:S02]  /*16c0*/  USEL UR5, UR46, UR6, !UP2 ;  /* 0x000000062e057287 */ /* 0x000fe4000d000000 */
[----:B------:R-:W-:-:S04]  /*16d0*/  USEL UR4, UR45, UR4, !UP1 ;  /* 0x000000042d047287 */ /* 0x000fc8000c800000 */
[----:B------:R-:W-:Y:S02]  /*16e0*/  UIADD3 UR6, UPT, UPT, -UR4, UR5, URZ ;  /* 0x0000000504067290 */ /* 0x000fe4000fffe1ff */
[----:B------:R-:W-:Y:S02]  /*16f0*/  UIADD3 UR4, UPT, UPT, UR4, -UR5, URZ ;  /* 0x8000000504047290 */ /* 0x000fe4000fffe0ff */
[----:B------:R-:W-:Y:S02]  /*1700*/  UIMAD UR45, UR6, UR10, UR45 ;  /* 0x0000000a062d72a4 */ /* 0x000fe4000f8e022d */
[----:B------:R-:W-:-:S12]  /*1710*/  UIMAD UR46, UR4, UR12, UR46 ;  /* 0x0000000c042e72a4 */ /* 0x000fd8000f8e022e */
.L_x_19:
[----:B------:R-:W-:Y:S05]  /*1720*/  BRA.U !UP5, `(.L_x_20) ;  /* 0x000000010d0c7547 */ /* 0x000fea000b800000 */
[----:B------:R-:W-:Y:S01]  /*1730*/  UCGABAR_WAIT ;  /* 0x0000000000007dc7 */ /* 0x000fe20008000000 */
[----:B------:R-:W-:Y:S01]  /*1740*/  CCTL.IVALL ;  /* 0x00000000ff00798f */ /* 0x000fe20002000000 */
[----:B------:R-:W-:Y:S05]  /*1750*/  BRA `(.L_x_21) ;  /* 0x0000000000047947 */ /* 0x000fea0003800000 */
.L_x_20:
[----:B------:R-:W-:Y:S06]  /*1760*/  BAR.SYNC.DEFER_BLOCKING 0x0 ;  /* 0x0000000000007b1d */ /* 0x000fec0000010000 */
.L_x_21:
[----:B------:R-:W-:Y:S05]  /*1770*/  BRA.U UP0, `(.L_x_22) ;  /* 0x0000001100e07547 */ /* 0x000fea000b800000 */
[----:B------:R-:W1:Y:S01]  /*1780*/  LDCU UR6, c[0x0][0x38c] ;  /* 0x00007180ff0677ac */ /* 0x000e620008000800 */
[----:B------:R-:W2:Y:S01]  /*1790*/  S2UR UR8, SR_CgaCtaId ;  /* 0x00000000000879c3 */ /* 0x000ea20000008800 */
[----:B------:R-:W-:Y:S01]  /*17a0*/  PLOP3.LUT P1, PT, PT, PT, UP3, 0x80, 0x8 ;  /* 0x000000000008781c */ /* 0x000fe20003f2f038 */
[----:B------:R-:W-:Y:S01]  /*17b0*/  IMAD.MOV.U32 R12, RZ, RZ, 0x1 ;  /* 0x00000001ff0c7424 */ /* 0x000fe200078e00ff */
[----:B------:R-:W-:Y:S01]  /*17c0*/  USHF.L.U32 UR47, UR19, 0x7, URZ ;  /* 0x00000007132f7899 */ /* 0x000fe200080006ff */
[----:B------:R-:W-:Y:S01]  /*17d0*/  ISETP.NE.AND P2, PT, R0, RZ, P3 ;  /* 0x000000ff0000720c */ /* 0x000fe20001f45270 */
[----:B------:R-:W-:Y:S01]  /*17e0*/  UMOV UR7, 0x400 ;  /* 0x0000040000077882 */ /* 0x000fe20000000000 */
[----:B------:R-:W-:Y:S01]  /*17f0*/  UISETP.NE.AND UP1, UPT, UR13, URZ, UPT ;  /* 0x000000ff0d00728c */ /* 0x000fe2000bf25270 */
[----:B------:R-:W-:Y:S01]  /*1800*/  PLOP3.LUT P1, PT, P1, PT, PT, 0x8, 0x80 ;  /* 0x000000000080781c */ /* 0x000fe20000f2e170 */
[----:B------:R-:W-:Y:S01]  /*1810*/  USHF.L.U32 UR44, UR19, 0x5, URZ ;  /* 0x00000005132c7899 */ /* 0x000fe200080006ff */
[----:B------:R-:W-:Y:S01]  /*1820*/  CS2R R10, SRZ ;  /* 0x00000000000a7805 */ /* 0x000fe2000001ff00 */
[----:B------:R-:W-:Y:S01]  /*1830*/  ULOP3.LUT UR47, UR47, 0x80, URZ, 0xc0, !UPT ;  /* 0x000000802f2f7892 */ /* 0x000fe2000f8ec0ff */
[----:B------:R-:W-:Y:S01]  /*1840*/  IMAD.MOV.U32 R9, RZ, RZ, RZ ;  /* 0x000000ffff097224 */ /* 0x000fe200078e00ff */
[----:B------:R-:W3:Y:S01]  /*1850*/  LDCU UR39, c[0x0][0x370] ;  /* 0x00006e00ff2777ac */ /* 0x000ee20008000800 */
[----:B------:R-:W-:Y:S01]  /*1860*/  IMAD.MOV.U32 R8, RZ, RZ, 0x1 ;  /* 0x00000001ff087424 */ /* 0x000fe200078e00ff */
[----:B------:R-:W4:Y:S01]  /*1870*/  LDCU.64 UR26, c[0x0][0x348] ;  /* 0x00006900ff1a77ac */ /* 0x000f220008000a00 */
[----:B-1----:R-:W-:-:S02]  /*1880*/  UIADD3 UR5, UPT, UPT, UR6, 0x3f, URZ ;  /* 0x0000003f06057890 */ /* 0x002fc4000fffe0ff */
[----:B------:R-:W-:Y:S02]  /*1890*/  UIADD3 UR49, UPT, UPT, UR6, 0x7e, URZ ;  /* 0x0000007e06317890 */ /* 0x000fe4000fffe0ff */
[----:B------:R-:W-:Y:S02]  /*18a0*/  USHF.R.S32.HI UR4, URZ, 0x1f, UR5 ;  /* 0x0000001fff047899 */ /* 0x000fe40008011405 */
[----:B--2---:R-:W-:Y:S02]  /*18b0*/  ULEA UR13, UR8, UR7, 0x18 ;  /* 0x00000007080d7291 */ /* 0x004fe4000f8ec0ff */
[----:B------:R-:W-:Y:S02]  /*18c0*/  ULEA.HI UR4, UR4, UR5, URZ, 0x6 ;  /* 0x0000000504047291 */ /* 0x000fe4000f8f30ff */
[----:B------:R-:W-:Y:S02]  /*18d0*/  UIADD3 UR5, UPT, UPT, UR6, -0x1, URZ ;  /* 0xffffffff06057890 */ /* 0x000fe4000fffe0ff */
[----:B------:R-:W-:-:S02]  /*18e0*/  USHF.R.S32.HI UR42, URZ, 0x6, UR4 ;  /* 0x00000006ff2a7899 */ /* 0x000fc40008011404 */
[----:B------:R-:W-:Y:S02]  /*18f0*/  UISETP.GE.U32.AND UP2, UPT, UR5, -0x7f, UPT ;  /* 0xffffff810500788c */ /* 0x000fe4000bf46070 */
[----:B------:R-:W-:Y:S01]  /*1900*/  UISETP.LT.U32.AND UP0, UPT, UR42, 0x4, UPT ;  /* 0x000000042a00788c */ /* 0x000fe2000bf01070 */
[----:B------:R-:W1:Y:S03]  /*1910*/  LDCU UR38, c[0x0][0x374] ;  /* 0x00006e80ff2677ac */ /* 0x000e660008000800 */
[----:B------:R-:W-:Y:S02]  /*1920*/  USEL UR41, UR42, 0x4, UP0 ;  /* 0x000000042a297887 */ /* 0x000fe40008000000 */
[----:B------:R-:W-:Y:S02]  /*1930*/  ULOP3.LUT UR44, UR44, 0x20, URZ, 0xc0, !UPT ;  /* 0x000000202c2c7892 */ /* 0x000fe4000f8ec0ff */
[----:B------:R-:W-:-:S02]  /*1940*/  UIADD3 UR4, UPT, UPT, UR41, -0x1, URZ ;  /* 0xffffffff29047890 */ /* 0x000fc4000fffe0ff */
[----:B------:R-:W-:Y:S02]  /*1950*/  @UP2 UIADD3 UR4, UPT, UPT, UR41, URZ, URZ ;  /* 0x000000ff29042290 */ /* 0x000fe4000fffe0ff */
[----:B------:R-:W-:Y:S02]  /*1960*/  USEL UR21, UR34, 0x2, UP1 ;  /* 0x0000000222157887 */ /* 0x000fe40008800000 */
[----:B------:R-:W-:Y:S02]  /*1970*/  UIADD3 UR30, UPT, UPT, UR13, 0x4400, UR28 ;  /* 0x000044000d1e7890 */ /* 0x000fe4000fffe01c */
[----:B------:R-:W-:Y:S02]  /*1980*/  ULEA.HI UR47, UR28, UR47, URZ, 0x1a ;  /* 0x0000002f1c2f7291 */ /* 0x000fe4000f8fd0ff */
[----:B------:R-:W-:Y:S02]  /*1990*/  UIADD3 UR48, UPT, UPT, UR42, -UR41, URZ ;  /* 0x800000292a307290 */ /* 0x000fe4000fffe0ff */
[----:B------:R-:W-:-:S02]  /*19a0*/  UIADD3 UR29, UPT, UPT, UR4, 0x1, URZ ;  /* 0x00000001041d7890 */ /* 0x000fc4000fffe0ff */
[----:B------:R-:W-:Y:S01]  /*19b0*/  UIADD3 UR43, UPT, UPT, -UR4, URZ, URZ ;  /* 0x000000ff042b7290 */ /* 0x000fe2000fffe1ff */
[----:B-1-34-:R-:W-:-:S11]  /*19c0*/  UMOV UR6, URZ ;  /* 0x000000ff00067c82 */ /* 0x01afd60008000000 */
.L_x_42:
[----:B------:R-:W1:Y:S02]  /*19d0*/  S2UR UR4, SR_CgaCtaId ;  /* 0x00000000000479c3 */ /* 0x000e640000008800 */
[----:B-1----:R-:W-:-:S09]  /*19e0*/  UISETP.NE.AND UP0, UPT, UR4, URZ, UPT ;  /* 0x000000ff0400728c */ /* 0x002fd2000bf05270 */
[----:B------:R-:W-:Y:S05]  /*19f0*/  BRA.U UP0, `(.L_x_23) ;  /* 0x0000000100287547 */ /* 0x000fea000b800000 */
[----:B------:R-:W-:Y:S02]  /*1a00*/  LEA R0, R9, UR13, 0x3 ;  /* 0x0000000d09007c11 */ /* 0x000fe4000f8e18ff */
[----:B------:R-:W-:-:S04]  /*1a10*/  SHF.L.U32 R2, R8, 0x1f, RZ ;  /* 0x0000001f08027819 */ /* 0x000fc800000006ff */
[----:B------:R-:W1:Y:S02]  /*1a20*/  SYNCS.PHASECHK.TRANS64.TRYWAIT P0, [R0+URZ+0xd0], R2 ;  /* 0x0000d002000075a7 */ /* 0x000e6400080011ff */
[----:B-1----:R-:W-:Y:S05]  /*1a30*/  @!P0 BRA `(.L_x_24) ;  /* 0x0000005800d88947 */ /* 0x002fea0003800000 */
.L_x_113:
[----:B------:R-:W-:Y:S01]  /*1a40*/  VIADD R9, R9, 0x1 ;  /* 0x0000000109097836 */ /* 0x000fe20000000000 */
[----:B------:R1:W-:Y:S04]  /*1a50*/  SYNCS.ARRIVE.TRANS64.A1T0 RZ, [R0+URZ+0xc0], RZ ;  /* 0x0000c0ff00ff79a7 */ /* 0x0003e800081000ff */
[----:B------:R-:W-:-:S04]  /*1a60*/  ISETP.NE.AND P0, PT, R9, 0x2, PT ;  /* 0x000000020900780c */ /* 0x000fc80003f05270 */
[----:B------:R-:W-:Y:S02]  /*1a70*/  SEL R9, R9, RZ, P0 ;  /* 0x000000ff09097207 */ /* 0x000fe40000000000 */
[----:B-1----:R-:W-:-:S04]  /*1a80*/  SEL R0, RZ, 0x1, P0 ;  /* 0x00000001ff007807 */ /* 0x002fc80000000000 */
[----:B------:R-:W-:-:S07]  /*1a90*/  LOP3.LUT R8, R8, R0, RZ, 0x3c, !PT ;  /* 0x0000000008087212 */ /* 0x000fce00078e3cff */
.L_x_23:
[----:B------:R-:W-:Y:S01]  /*1aa0*/  ULEA UR4, UR6, UR13, 0x3 ;  /* 0x0000000d06047291 */ /* 0x000fe2000f8e18ff */
[----:B------:R-:W-:Y:S01]  /*1ab0*/  SHF.L.U32 R0, R12, 0x1f, RZ ;  /* 0x0000001f0c007819 */ /* 0x000fe200000006ff */
[----:B------:R-:W-:Y:S02]  /*1ac0*/  UISETP.GE.U32.AND UP0, UPT, UR49, 0x7f, UPT ;  /* 0x0000007f3100788c */ /* 0x000fe4000bf06070 */
[----:B------:R-:W-:Y:S01]  /*1ad0*/  ULEA UR11, UR45, UR44, 0x6 ;  /* 0x0000002c2d0b7291 */ /* 0x000fe2000f8e30ff */
[----:B------:R-:W-:-:S04]  /*1ae0*/  UMOV UR7, URZ ;  /* 0x000000ff00077c82 */ /* 0x000fc80008000000 */
[----:B------:R1:W2:Y:S01]  /*1af0*/  SYNCS.PHASECHK.TRANS64.TRYWAIT P0, [UR4+0x20], R0 ;  /* 0x00002000ff0075a7 */ /* 0x0002a20008001104 */
[----:B------:R-:W-:-:S04]  /*1b00*/  ULEA.HI UR4, UR46, UR46, URZ, 0x1 ;  /* 0x0000002e2e047291 */ /* 0x000fc8000f8f08ff */
[----:B------:R-:W-:-:S04]  /*1b10*/  USHF.L.U32 UR4, UR4, 0x7, URZ ;  /* 0x0000000704047899 */ /* 0x000fc800080006ff */
[----:B------:R-:W-:-:S04]  /*1b20*/  ULOP3.LUT UR35, UR4, 0xffffff00, URZ, 0xc0, !UPT ;  /* 0xffffff0004237892 */ /* 0x000fc8000f8ec0ff */
[----:B------:R-:W-:Y:S01]  /*1b30*/  UIADD3 UR35, UPT, UPT, UR47, UR35, URZ ;  /* 0x000000232f237290 */ /* 0x000fe2000fffe0ff */
[----:B------:R-:W-:Y:S11]  /*1b40*/  BRA.U !UP0, `(.L_x_25) ;  /* 0x0000000108c47547 */ /* 0x000ff6000b800000 */
[----:B------:R-:W-:Y:S01]  /*1b50*/  UMOV UR16, UR43 ;  /* 0x0000002b00107c82 */ /* 0x000fe20008000000 */
[----:B------:R-:W-:Y:S01]  /*1b60*/  UMOV UR4, UR6 ;  /* 0x0000000600047c82 */ /* 0x000fe20008000000 */
[----:B------:R-:W-:-:S05]  /*1b70*/  UMOV UR34, URZ ;  /* 0x000000ff00227c82 */ /* 0x000fca0008000000 */
.L_x_31:
[----:B------:R-:W-:Y:S01]  /*1b80*/  ULEA UR33, UR4, UR13, 0x3 ;  /* 0x0000000d04217291 */ /* 0x000fe2000f8e18ff */
[----:B------:R-:W-:Y:S01]  /*1b90*/  @P3 MOV R2, 0x5000 ;  /* 0x0000500000023802 */ /* 0x000fe20000000f00 */
[----:B--234-:R-:W-:Y:S10]  /*1ba0*/  @P0 BRA `(.L_x_26) ;  /* 0x00000000000c0947 */ /* 0x01cff40003800000 */
[----:B------:R-:W-:-:S04]  /*1bb0*/  SHF.L.U32 R3, R12, 0x1f, RZ ;  /* 0x0000001f0c037819 */ /* 0x000fc800000006ff */
[----:B------:R-:W2:Y:S02]  /*1bc0*/  SYNCS.PHASECHK.TRANS64.TRYWAIT P0, [UR33+0x20], R3 ;  /* 0x00002003ff0075a7 */ /* 0x000ea40008001121 */
[----:B--2---:R-:W-:Y:S05]  /*1bd0*/  @!P0 BRA `(.L_x_27) ;  /* 0x0000005800848947 */ /* 0x004fea0003800000 */
.L_x_26:
[----:B------:R2:W-:Y:S01]  /*1be0*/  @P3 SYNCS.ARRIVE.TRANS64 RZ, [UR33], R2 ;  /* 0x00000002ffff39a7 */ /* 0x0005e20008000021 */
[----:B------:R-:W-:Y:S02]  /*1bf0*/  ULOP3.LUT UR5, UR21, 0x2, URZ, 0xfc, !UPT ;  /* 0x0000000215057892 */ /* 0x000fe4000f8efcff */
[----:B------:R-:W-:Y:S02]  /*1c00*/  UIADD3 UR16, UPT, UPT, UR16, 0x1, URZ ;  /* 0x0000000110107890 */ /* 0x000fe4000fffe0ff */
[----:B------:R-:W-:Y:S02]  /*1c10*/  UISETP.NE.AND UP0, UPT, UR5, 0x2, UPT ;  /* 0x000000020500788c */ /* 0x000fe4000bf05270 */
[----:B------:R-:W-:-:S07]  /*1c20*/  UISETP.NE.AND UP2, UPT, UR16, 0x1, UPT ;  /* 0x000000011000788c */ /* 0x000fce000bf45270 */
[----:B------:R-:W-:Y:S05]  /*1c30*/  BRA.U UP0, `(.L_x_28) ;  /* 0x0000000100047547 */ /* 0x000fea000b800000 */
[----:B------:R-:W-:Y:S05]  /*1c40*/  BPT.TRAP 0x1 ;  /* 0x000000040000795c */ /* 0x000fea0000300000 */
.L_x_28:
[----:B------:R-:W-:Y:S04]  /*1c50*/  BSSY.RECONVERGENT B0, `(.L_x_29) ;  /* 0x0000003000007945 */ /* 0x000fe80003800200 */
[----:B------:R-:W-:Y:S05]  /*1c60*/  @!P2 BRA `(.L_x_30) ;  /* 0x000000000004a947 */ /* 0x000fea0003800000 */
[----:B------:R-:W-:Y:S05]  /*1c70*/  BPT.TRAP 0x1 ;  /* 0x000000040000795c */ /* 0x000fea0000300000 */
.L_x_30:
[----:B------:R-:W-:Y:S05]  /*1c80*/  BSYNC.RECONVERGENT B0 ;  /* 0x0000000000007941 */ /* 0x000fea0003800200 */
.L_x_29:
[----:B------:R-:W-:Y:S02]  /*1c90*/  UIADD3 UR5, UPT, UPT, UR4, 0x1, URZ ;  /* 0x0000000104057890 */ /* 0x000fe4000fffe0ff */
[----:B------:R-:W-:Y:S02]  /*1ca0*/  ULEA UR32, UR4, UR28, 0xd ;  /* 0x0000001c04207291 */ /* 0x000fe4000f8e68ff */
[----:B------:R-:W-:Y:S02]  /*1cb0*/  UISETP.NE.AND UP0, UPT, UR5, 0x4, UPT ;  /* 0x000000040500788c */ /* 0x000fe4000bf05270 */
[----:B------:R-:W-:Y:S02]  /*1cc0*/  UIADD3 UR14, UP1, UPT, UR26, 0x80, URZ ;  /* 0x000000801a0e7890 */ /* 0x000fe4000ff3e0ff */
[----:B------:R-:W-:Y:S02]  /*1cd0*/  USEL UR7, URZ, 0x1, UP0 ;  /* 0x00000001ff077887 */ /* 0x000fe40008000000 */
[----:B------:R-:W-:-:S02]  /*1ce0*/  USEL UR6, UR5, URZ, UP0 ;  /* 0x000000ff05067287 */ /* 0x000fc40008000000 */
[----:B------:R-:W-:Y:S02]  /*1cf0*/  ULEA UR8, UR4, UR13, 0xb ;  /* 0x0000000d04087291 */ /* 0x000fe4000f8e58ff */
[----:B------:R-:W-:Y:S01]  /*1d00*/  ULEA UR5, UR6, UR13, 0x3 ;  /* 0x0000000d06057291 */ /* 0x000fe2000f8e18ff */
[----:B------:R-:W-:Y:S01]  /*1d10*/  LOP3.LUT R12, R12, UR7, RZ, 0x3c, !PT ;  /* 0x000000070c0c7c12 */ /* 0x000fe2000f8e3cff */
[----:B------:R-:W-:Y:S02]  /*1d20*/  UIADD3 UR4, UP0, UPT, UR26, 0x180, URZ ;  /* 0x000001801a047890 */ /* 0x000fe4000ff1e0ff */
[----:B------:R-:W-:Y:S01]  /*1d30*/  ULOP3.LUT UR33, UR33, 0xfefffff8, URZ, 0xc0, !UPT ;  /* 0xfefffff821217892 */ /* 0x000fe2000f8ec0ff */
[----:B-1----:R-:W-:Y:S01]  /*1d40*/  SHF.L.U32 R0, R12, 0x1f, RZ ;  /* 0x0000001f0c007819 */ /* 0x002fe200000006ff */
[----:B------:R-:W-:Y:S02]  /*1d50*/  UIADD3.X UR15, UPT, UPT, URZ, UR27, URZ, UP1, !UPT ;  /* 0x0000001bff0f7290 */ /* 0x000fe40008ffe4ff */
[----:B------:R-:W-:Y:S01]  /*1d60*/  UIADD3 UR32, UPT, UPT, UR13, 0x4400, UR32 ;  /* 0x000044000d207890 */ /* 0x000fe2000fffe020 */
[----:B------:R3:W4:Y:S01]  /*1d70*/  SYNCS.PHASECHK.TRANS64.TRYWAIT P0, [UR5+0x20], R0 ;  /* 0x00002000ff0075a7 */ /* 0x0007220008001105 */
[----:B------:R-:W-:-:S02]  /*1d80*/  UPRMT UR7, URZ, 0x5410, UR24 ;  /* 0x00005410ff077896 */ /* 0x000fc40008000018 */
[----:B------:R-:W-:Y:S02]  /*1d90*/  UIADD3 UR8, UPT, UPT, UR8, 0xc400, URZ ;  /* 0x0000c40008087890 */ /* 0x000fe4000fffe0ff */
[----:B------:R-:W-:Y:S01]  /*1da0*/  UIADD3.X UR5, UPT, UPT, URZ, UR27, URZ, UP0, !UPT ;  /* 0x0000001bff057290 */ /* 0x000fe200087fe4ff */
[----:B------:R-:W-:Y:S01]  /*1db0*/  UMOV UR18, 0x0 ;  /* 0x0000000000127882 */ /* 0x000fe20000000000 */
[----:B------:R-:W-:Y:S01]  /*1dc0*/  UMOV UR19, 0x10000000 ;  /* 0x1000000000137882 */ /* 0x000fe20000000000 */
[----:B------:R-:W-:Y:S01]  /*1dd0*/  UMOV UR10, UR34 ;  /* 0x00000022000a7c82 */ /* 0x000fe20008000000 */
[----:B------:R-:W-:Y:S01]  /*1de0*/  UMOV UR12, UR36 ;  /* 0x00000024000c7c82 */ /* 0x000fe20008000000 */
[----:B------:R-:W-:Y:S01]  /*1df0*/  UMOV UR9, UR33 ;  /* 0x0000002100097c82 */ /* 0x000fe20008000000 */
[----:B------:R1:W-:Y:S03]  /*1e00*/  UTMALDG.3D.MULTICAST.2CTA [UR32], [UR14], UR7, desc[UR18] ;  /* 0x000012200e0073b4 */ /* 0x0003e60008211807 */
[----:B------:R2:W-:Y:S01]  /*1e10*/  UTMALDG.3D.2CTA [UR8], [UR4], desc[UR18] ;  /* 0x00001208040075b4 */ /* 0x0005e20008211000 */
[----:B-1----:R-:W-:Y:S01]  /*1e20*/  UIADD3 UR34, UPT, UPT, UR34, 0x40, URZ ;  /* 0x0000004022227890 */ /* 0x002fe2000fffe0ff */
[----:B------:R-:W-:Y:S01]  /*1e30*/  UMOV UR7, UR29 ;  /* 0x0000001d00077c82 */ /* 0x000fe20008000000 */
[----:B--2---:R-:W-:Y:S01]  /*1e40*/  UMOV UR4, UR6 ;  /* 0x0000000600047c82 */ /* 0x004fe20008000000 */
[----:B------:R-:W-:Y:S09]  /*1e50*/  BRA.U UP2, `(.L_x_31) ;  /* 0xfffffffd02487547 */ /* 0x000ff2000b83ffff */
.L_x_25:
[----:B------:R-:W-:Y:S01]  /*1e60*/  ULEA UR4, UR6, UR13, 0x3 ;  /* 0x0000000d06047291 */ /* 0x000fe2000f8e18ff */
[----:B-1-3--:R-:W-:Y:S01]  /*1e70*/  SHF.L.U32 R0, R12, 0x1f, RZ ;  /* 0x0000001f0c007819 */ /* 0x00afe200000006ff */
[----:B------:R-:W-:Y:S01]  /*1e80*/  @!P1 SYNCS.ARRIVE.TRANS64.A1T0 RZ, [UR13+0x58], RZ ;  /* 0x000058ffffff99a7 */ /* 0x000fe2000810000d */
[----:B------:R-:W-:-:S06]  /*1e90*/  UISETP.GT.AND UP0, UPT, UR42, UR41, UPT ;  /* 0x000000292a00728c */ /* 0x000fcc000bf04270 */
[----:B--2-4-:R1:W2:Y:S03]  /*1ea0*/  SYNCS.PHASECHK.TRANS64.TRYWAIT P0, [UR4+0x20], R0 ;  /* 0x00002000ff0075a7 */ /* 0x0142a60008001104 */
[----:B------:R-:W-:Y:S05]  /*1eb0*/  BRA.U !UP0, `(.L_x_32) ;  /* 0x0000000108c07547 */ /* 0x000fea000b800000 */
[----:B------:R-:W-:Y:S01]  /*1ec0*/  UIADD3 UR25, UPT, UPT, UR48, UR7, URZ ;  /* 0x0000000730197290 */ /* 0x000fe2000fffe0ff */
[----:B------:R-:W-:-:S11]  /*1ed0*/  UMOV UR4, UR6 ;  /* 0x0000000600047c82 */ /* 0x000fd60008000000 */
.L_x_38:
[----:B------:R-:W-:Y:S01]  /*1ee0*/  ULEA UR17, UR4, UR13, 0x3 ;  /* 0x0000000d04117291 */ /* 0x000fe2000f8e18ff */
[----:B--2---:R-:W-:Y:S01]  /*1ef0*/  @P3 MOV R2, 0x5000 ;  /* 0x0000500000023802 */ /* 0x004fe20000000f00 */
[----:B--2-4-:R-:W-:Y:S10]  /*1f00*/  @P0 BRA `(.L_x_33) ;  /* 0x00000000000c0947 */ /* 0x014ff40003800000 */
[----:B------:R-:W-:-:S04]  /*1f10*/  SHF.L.U32 R3, R12, 0x1f, RZ ;  /* 0x0000001f0c037819 */ /* 0x000fc800000006ff */
[----:B------:R-:W2:Y:S02]  /*1f20*/  SYNCS.PHASECHK.TRANS64.TRYWAIT P0, [UR17+0x20], R3 ;  /* 0x00002003ff0075a7 */ /* 0x000ea40008001111 */
[----:B--2---:R-:W-:Y:S05]  /*1f30*/  @!P0 BRA `(.L_x_34) ;  /* 0x0000005400c48947 */ /* 0x004fea0003800000 */
.L_x_33:
[----:B------:R2:W-:Y:S01]  /*1f40*/  @P3 SYNCS.ARRIVE.TRANS64 RZ, [UR17], R2 ;  /* 0x00000002ffff39a7 */ /* 0x0005e20008000011 */
[----:B------:R-:W-:-:S04]  /*1f50*/  ULOP3.LUT UR5, UR21, 0x2, URZ, 0xfc, !UPT ;  /* 0x0000000215057892 */ /* 0x000fc8000f8efcff */
[----:B------:R-:W-:-:S09]  /*1f60*/  UISETP.NE.AND UP0, UPT, UR5, 0x2, UPT ;  /* 0x000000020500788c */ /* 0x000fd2000bf05270 */
[----:B------:R-:W-:Y:S05]  /*1f70*/  BRA.U UP0, `(.L_x_35) ;  /* 0x0000000100047547 */ /* 0x000fea000b800000 */
[----:B------:R-:W-:Y:S05]  /*1f80*/  BPT.TRAP 0x1 ;  /* 0x000000040000795c */ /* 0x000fea0000300000 */
.L_x_35:
[----:B------:R-:W-:Y:S04]  /*1f90*/  BSSY.RECONVERGENT B0, `(.L_x_36) ;  /* 0x0000003000007945 */ /* 0x000fe80003800200 */
[----:B------:R-:W-:Y:S05]  /*1fa0*/  @!P2 BRA `(.L_x_37) ;  /* 0x000000000004a947 */ /* 0x000fea0003800000 */
[----:B------:R-:W-:Y:S05]  /*1fb0*/  BPT.TRAP 0x1 ;  /* 0x000000040000795c */ /* 0x000fea0000300000 */
.L_x_37:
[----:B------:R-:W-:Y:S05]  /*1fc0*/  BSYNC.RECONVERGENT B0 ;  /* 0x0000000000007941 */ /* 0x000fea0003800200 */
.L_x_36:
[----:B------:R-:W-:Y:S02]  /*1fd0*/  UIADD3 UR5, UPT, UPT, UR4, 0x1, URZ ;  /* 0x0000000104057890 */ /* 0x000fe4000fffe0ff */
[----:B------:R-:W-:Y:S02]  /*1fe0*/  UIADD3 UR14, UP1, UPT, UR26, 0x80, URZ ;  /* 0x000000801a0e7890 */ /* 0x000fe4000ff3e0ff */
[----:B------:R-:W-:Y:S02]  /*1ff0*/  UISETP.NE.AND UP0, UPT, UR5, 0x4, UPT ;  /* 0x000000040500788c */ /* 0x000fe4000bf05270 */
[----:B------:R-:W-:Y:S02]  /*2000*/  ULEA UR16, UR4, UR30, 0xd ;  /* 0x0000001e04107291 */ /* 0x000fe4000f8e68ff */
[----:B------:R-:W-:Y:S02]  /*2010*/  USEL UR8, URZ, 0x1, UP0 ;  /* 0x00000001ff087887 */ /* 0x000fe40008000000 */
[----:B------:R-:W-:-:S02]  /*2020*/  USEL UR6, UR5, URZ, UP0 ;  /* 0x000000ff05067287 */ /* 0x000fc40008000000 */
[----:B------:R-:W-:Y:S02]  /*2030*/  UIADD3 UR22, UP0, UPT, UR26, 0x180, URZ ;  /* 0x000001801a167890 */ /* 0x000fe4000ff1e0ff */
[----:B------:R-:W-:Y:S01]  /*2040*/  LOP3.LUT R12, R12, UR8, RZ, 0x3c, !PT ;  /* 0x000000080c0c7c12 */ /* 0x000fe2000f8e3cff */
[----:B------:R-:W-:Y:S02]  /*2050*/  ULEA UR8, UR4, UR13, 0xb ;  /* 0x0000000d04087291 */ /* 0x000fe4000f8e58ff */
[----:B------:R-:W-:Y:S01]  /*2060*/  ULEA UR5, UR6, UR13, 0x3 ;  /* 0x0000000d06057291 */ /* 0x000fe2000f8e18ff */
[----:B-1----:R-:W-:Y:S01]  /*2070*/  SHF.L.U32 R0, R12, 0x1f, RZ ;  /* 0x0000001f0c007819 */ /* 0x002fe200000006ff */
[----:B------:R-:W-:Y:S02]  /*2080*/  USHF.L.U32 UR18, UR7, 0x6, URZ ;  /* 0x0000000607127899 */ /* 0x000fe400080006ff */
[----:B------:R-:W-:Y:S02]  /*2090*/  ULOP3.LUT UR17, UR17, 0xfefffff8, URZ, 0xc0, !UPT ;  /* 0xfefffff811117892 */ /* 0x000fe4000f8ec0ff */
[----:B------:R-:W-:-:S02]  /*20a0*/  UIADD3.X UR15, UPT, UPT, URZ, UR27, URZ, UP1, !UPT ;  /* 0x0000001bff0f7290 */ /* 0x000fc40008ffe4ff */
[----:B------:R-:W-:Y:S01]  /*20b0*/  UPRMT UR4, URZ, 0x5410, UR24 ;  /* 0x00005410ff047896 */ /* 0x000fe20008000018 */
[----:B------:R3:W4:Y:S01]  /*20c0*/  SYNCS.PHASECHK.TRANS64.TRYWAIT P0, [UR5+0x20], R0 ;  /* 0x00002000ff0075a7 */ /* 0x0007220008001105 */
[----:B------:R-:W-:Y:S02]  /*20d0*/  UIADD3 UR8, UPT, UPT, UR8, 0xc400, URZ ;  /* 0x0000c40008087890 */ /* 0x000fe4000fffe0ff */
[----:B------:R-:W-:Y:S01]  /*20e0*/  UIADD3.X UR23, UPT, UPT, URZ, UR27, URZ, UP0, !UPT ;  /* 0x0000001bff177290 */ /* 0x000fe200087fe4ff */
[----:B------:R-:W-:Y:S01]  /*20f0*/  UMOV UR32, 0x0 ;  /* 0x0000000000207882 */ /* 0x000fe20000000000 */
[----:B------:R-:W-:Y:S01]  /*2100*/  UMOV UR33, 0x10000000 ;  /* 0x1000000000217882 */ /* 0x000fe20000000000 */
[----:B------:R-:W-:Y:S01]  /*2110*/  UMOV UR19, UR35 ;  /* 0x0000002300137c82 */ /* 0x000fe20008000000 */
[----:B------:R-:W-:Y:S01]  /*2120*/  UMOV UR20, UR36 ;  /* 0x0000002400147c82 */ /* 0x000fe20008000000 */
[----:B------:R-:W-:Y:S01]  /*2130*/  UMOV UR12, UR36 ;  /* 0x00000024000c7c82 */ /* 0x000fe20008000000 */
[----:B------:R-:W-:Y:S01]  /*2140*/  UMOV UR9, UR17 ;  /* 0x0000001100097c82 */ /* 0x000fe20008000000 */
[----:B------:R-:W-:Y:S01]  /*2150*/  UMOV UR10, UR18 ;  /* 0x00000012000a7c82 */ /* 0x000fe20008000000 */
[----:B------:R1:W-:Y:S01]  /*2160*/  UTMALDG.3D.MULTICAST.2CTA [UR16], [UR14], UR4, desc[UR32] ;  /* 0x000020100e0073b4 */ /* 0x0003e20008211804 */
[----:B------:R-:W-:-:S04]  /*2170*/  UIADD3 UR7, UPT, UPT, UR7, 0x1, URZ ;  /* 0x0000000107077890 */ /* 0x000fc8000fffe0ff */
[----:B------:R-:W-:Y:S01]  /*2180*/  UISETP.NE.AND UP0, UPT, UR7, UR25, UPT ;  /* 0x000000190700728c */ /* 0x000fe2000bf05270 */
[----:B------:R3:W-:Y:S01]  /*2190*/  UTMALDG.3D.2CTA [UR8], [UR22], desc[UR32] ;  /* 0x00002008160075b4 */ /* 0x0007e20008211000 */
[----:B-1----:R-:W-:-:S07]  /*21a0*/  UMOV UR4, UR6 ;  /* 0x0000000600047c82 */ /* 0x002fce0008000000 */
[----:B---3--:R-:W-:Y:S05]  /*21b0*/  BRA.U UP0, `(.L_x_38) ;  /* 0xfffffffd00487547 */ /* 0x008fea000b83ffff */
.L_x_32:
[C---:B------:R-:W-:Y:S01]  /*21c0*/  LEA R3, R11.reuse, UR13, 0x3 ;  /* 0x0000000d0b037c11 */ /* 0x040fe2000f8e18ff */
[----:B------:R-:W-:Y:S01]  /*21d0*/  NOP ;  /* 0x0000000000007918 */ /* 0x000fe20000000000 */
[----:B-1----:R-:W-:Y:S02]  /*21e0*/  SHF.L.U32 R0, R10, 0x1f, RZ ;  /* 0x0000001f0a007819 */ /* 0x002fe400000006ff */
[----:B------:R-:W-:Y:S02]  /*21f0*/  LEA R4, R11, UR13, 0x4 ;  /* 0x0000000d0b047c11 */ /* 0x000fe4000f8e20ff */
[----:B--2-4-:R-:W1:Y:S02]  /*2200*/  SYNCS.PHASECHK.TRANS64.TRYWAIT P0, [R3+URZ+0x60], R0 ;  /* 0x00006000030075a7 */ /* 0x014e6400080011ff */
[----:B-1----:R-:W-:Y:S05]  /*2210*/  @!P0 BRA `(.L_x_39) ;  /* 0x0000005400248947 */ /* 0x002fea0003800000 */
.L_x_116:
[----:B------:R-:W2:Y:S01]  /*2220*/  LDS.128 R4, [R4+0xf0] ;  /* 0x0000f00004047984 */ /* 0x000ea20000000c00 */
[----:B------:R-:W-:Y:S01]  /*2230*/  UISETP.GE.AND UP0, UPT, UR40, 0x1, UPT ;  /* 0x000000012800788c */ /* 0x000fe2000bf06270 */
[----:B------:R-:W-:Y:S01]  /*2240*/  @!PT LDS RZ, [RZ] ;  /* 0x00000000fffff984 */ /* 0x000fe20000000800 */
[----:B------:R-:W-:Y:S01]  /*2250*/  @!PT LDS RZ, [RZ] ;  /* 0x00000000fffff984 */ /* 0x000fe20000000800 */
[----:B------:R-:W-:Y:S01]  /*2260*/  @!PT LDS RZ, [RZ] ;  /* 0x00000000fffff984 */ /* 0x000fe20000000800 */
[----:B------:R-:W-:Y:S01]  /*2270*/  @!PT LDS RZ, [RZ] ;  /* 0x00000000fffff984 */ /* 0x000fe20000000800 */
[----:B------:R3:W-:Y:S06]  /*2280*/  MEMBAR.ALL.CTA ;  /* 0x0000000000007992 */ /* 0x0007ec0000008000 */
[----:B---3--:R-:W3:Y:S01]  /*2290*/  FENCE.VIEW.ASYNC.S ;  /* 0x00000000000073c6 */ /* 0x008ee20000000000 */
[----:B--2---:R-:W-:-:S13]  /*22a0*/  LOP3.LUT P0, RZ, R6, 0x1, RZ, 0xc0, !PT ;  /* 0x0000000106ff7812 */ /* 0x004fda000780c0ff */
[----:B---3--:R-:W-:Y:S01]  /*22b0*/  VOTEU.ANY UP1, P0 ;  /* 0x0000000000ff7886 */ /* 0x008fe20000020100 */
[----:B------:R-:W-:-:S13]  /*22c0*/  PLOP3.LUT P0, PT, PT, PT, UP1, 0x80, 0x8 ;  /* 0x000000000008781c */ /* 0x000fda0003f0f018 */
[----:B-1----:R-:W-:Y:S02]  /*22d0*/  @P0 LOP3.LUT R0, R5, 0xffff, RZ, 0xc0, !PT ;  /* 0x0000ffff05000812 */ /* 0x002fe400078ec0ff */
[----:B------:R-:W-:Y:S02]  /*22e0*/  @P0 MOV R2, R4 ;  /* 0x0000000400020202 */ /* 0x000fe40000000f00 */
[----:B------:R-:W-:Y:S01]  /*22f0*/  @P0 R2UR UR5, R0 ;  /* 0x00000000000502ca */ /* 0x000fe200000e0000 */
[----:B------:R-:W-:Y:S01]  /*2300*/  VIADD R0, R3, 0x70 ;  /* 0x0000007003007836 */ /* 0x000fe20000000000 */
[----:B------:R-:W-:Y:S02]  /*2310*/  @P0 SHF.R.U32.HI R4, RZ, 0x10, R5 ;  /* 0x00000010ff040819 */ /* 0x000fe40000011605 */
[----:B------:R-:W-:Y:S02]  /*2320*/  @P0 R2UR UR7, R2 ;  /* 0x00000000020702ca */ /* 0x000fe400000e0000 */
[----:B------:R-:W-:-:S02]  /*2330*/  PRMT R0, RZ, 0x654, R0 ;  /* 0x00000654ff007816 */ /* 0x000fc40000000000 */
[----:B------:R-:W-:Y:S02]  /*2340*/  @P0 R2UR UR4, R4 ;  /* 0x00000000040402ca */ /* 0x000fe400000e0000 */
[----:B------:R1:W-:Y:S03]  /*2350*/  SYNCS.ARRIVE.TRANS64.RED.A1T0 RZ, [R0+URZ], RZ ;  /* 0x000000ff00ff79a7 */ /* 0x0003e600081004ff */
[----:B------:R-:W-:-:S04]  /*2360*/  @UP1 UMOV UR31, UR5 ;  /* 0x00000005001f1c82 */ /* 0x000fc80008000000 */
[----:B------:R-:W-:-:S04]  /*2370*/  @UP1 UMOV UR37, UR7 ;  /* 0x0000000700251c82 */ /* 0x000fc80008000000 */
[----:B------:R-:W-:Y:S01]  /*2380*/  @UP1 UMOV UR36, UR4 ;  /* 0x0000000400241c82 */ /* 0x000fe20008000000 */
[----:B------:R-:W-:Y:S05]  /*2390*/  BRA.U !UP0, `(.L_x_40) ;  /* 0x0000000108d47547 */ /* 0x000fea000b800000 */
[----:B------:R-:W2:Y:S01]  /*23a0*/  LDCU.128 UR16, c[0x0][0xb10] ;  /* 0x00016200ff1077ac */ /* 0x000ea20008000c00 */
[----:B------:R-:W3:Y:S01]  /*23b0*/  LDCU UR12, c[0x0][0xb20] ;  /* 0x00016400ff0c77ac */ /* 0x000ee20008000800 */
[----:B------:R-:W4:Y:S01]  /*23c0*/  LDCU UR20, c[0x0][0xb0c] ;  /* 0x00016180ff1477ac */ /* 0x000f220008000800 */
[----:B------:R-:W1:Y:S01]  /*23d0*/  LDCU.64 UR8, c[0x0][0xb28] ;  /* 0x00016500ff0877ac */ /* 0x000e620008000a00 */
[----:B------:R-:W-:Y:S02]  /*23e0*/  UISETP.NE.AND UP3, UPT, UR40, 0x1, UPT ;  /* 0x000000012800788c */ /* 0x000fe4000bf65270 */
[----:B--2---:R-:W-:Y:S02]  /*23f0*/  UIMAD.WIDE.U32 UR10, UR38, UR19, URZ ;  /* 0x00000013260a72a5 */ /* 0x004fe4000f8e00ff */
[----:B------:R-:W-:Y:S02]  /*2400*/  UIMAD.WIDE.U32 UR4, UR39, UR16, URZ ;  /* 0x00000010270472a5 */ /* 0x000fe4000f8e00ff */
[----:B------:R-:W-:-:S02]  /*2410*/  UISETP.NE.AND UP0, UPT, UR18, 0x1, UPT ;  /* 0x000000011200788c */ /* 0x000fc4000bf05270 */
[----:B------:R-:W-:Y:S01]  /*2420*/  UIMAD.WIDE.U32 UR22, UR31, UR19, URZ ;  /* 0x000000131f1672a5 */ /* 0x000fe2000f8e00ff */
[----:B------:R-:W-:Y:S02]  /*2430*/  UMOV UR10, UR11 ;  /* 0x0000000b000a7c82 */ /* 0x000fe40008000000 */
[----:B------:R-:W-:Y:S01]  /*2440*/  UMOV UR4, UR5 ;  /* 0x0000000500047c82 */ /* 0x000fe20008000000 */
[----:B---3--:R-:W-:Y:S02]  /*2450*/  USHF.R.U32.HI UR10, URZ, UR12, UR10 ;  /* 0x0000000cff0a7299 */ /* 0x008fe4000801160a */
[----:B----4-:R-:W-:Y:S02]  /*2460*/  UISETP.NE.AND UP2, UPT, UR20, 0x1, UPT ;  /* 0x000000011400788c */ /* 0x010fe4000bf45270 */
[----:B------:R-:W-:Y:S02]  /*2470*/  USHF.R.U32.HI UR4, URZ, UR17, UR4 ;  /* 0x00000011ff047299 */ /* 0x000fe40008011604 */
[----:B------:R-:W-:-:S02]  /*2480*/  USEL UR5, UR38, UR10, !UP0 ;  /* 0x0000000a26057287 */ /* 0x000fc4000c000000 */
[----:B------:R-:W-:Y:S02]  /*2490*/  USEL UR7, UR39, UR4, !UP2 ;  /* 0x0000000427077287 */ /* 0x000fe4000d000000 */
[----:B-1----:R-:W-:Y:S01]  /*24a0*/  UIMAD.WIDE.U32 UR10, UR5, UR8, URZ ;  /* 0x00000008050a72a5 */ /* 0x002fe2000f8e00ff */
[----:B------:R-:W-:Y:S01]  /*24b0*/  UMOV UR4, UR23 ;  /* 0x0000001700047c82 */ /* 0x000fe20008000000 */
[----:B------:R-:W-:Y:S02]  /*24c0*/  UIMAD.WIDE.U32 UR14, UR37, UR16, URZ ;  /* 0x00000010250e72a5 */ /* 0x000fe4000f8e00ff */
[----:B------:R-:W-:-:S03]  /*24d0*/  UIMAD.WIDE.U32 UR22, UR7, UR8, URZ ;  /* 0x00000008071672a5 */ /* 0x000fc6000f8e00ff */
[----:B------:R-:W-:Y:S01]  /*24e0*/  UMOV UR10, UR11 ;  /* 0x0000000b000a7c82 */ /* 0x000fe20008000000 */
[----:B------:R-:W-:Y:S02]  /*24f0*/  USHF.R.U32.HI UR4, URZ, UR12, UR4 ;  /* 0x0000000cff047299 */ /* 0x000fe40008011604 */
[----:B------:R-:W-:Y:S01]  /*2500*/  @UP3 USHF.R.U32.HI UR5, URZ, UR9, UR10 ;  /* 0x00000009ff053299 */ /* 0x000fe2000801160a */
[----:B------:R-:W-:Y:S01]  /*2510*/  UMOV UR14, UR15 ;  /* 0x0000000f000e7c82 */ /* 0x000fe20008000000 */
[----:B------:R-:W-:Y:S01]  /*2520*/  UMOV UR22, UR23 ;  /* 0x0000001700167c82 */ /* 0x000fe20008000000 */
[----:B------:R-:W-:Y:S02]  /*2530*/  USHF.R.U32.HI UR17, URZ, UR17, UR14 ;  /* 0x00000011ff117299 */ /* 0x000fe4000801160e */
[----:B------:R-:W-:Y:S02]  /*2540*/  USEL UR4, UR31, UR4, !UP0 ;  /* 0x000000041f047287 */ /* 0x000fe4000c000000 */
[----:B------:R-:W-:-:S02]  /*2550*/  @UP3 USHF.R.U32.HI UR7, URZ, UR9, UR22 ;  /* 0x00000009ff073299 */ /* 0x000fc40008011616 */
[----:B------:R-:W-:Y:S02]  /*2560*/  UIMAD UR10, UR40, UR5, URZ ;  /* 0x00000005280a72a4 */ /* 0x000fe4000f8e02ff */
[----:B------:R-:W-:Y:S02]  /*2570*/  USEL UR5, UR37, UR17, !UP2 ;  /* 0x0000001125057287 */ /* 0x000fe4000d000000 */
[----:B------:R-:W-:Y:S02]  /*2580*/  UIMAD UR12, UR40, UR7, URZ ;  /* 0x00000007280c72a4 */ /* 0x000fe4000f8e02ff */
[----:B------:R-:W-:Y:S02]  /*2590*/  UISETP.GE.AND UP0, UPT, UR4, UR10, UPT ;  /* 0x0000000a0400728c */ /* 0x000fe4000bf06270 */
[----:B------:R-:W-:Y:S02]  /*25a0*/  UIMAD.WIDE.U32 UR10, UR4, UR8, URZ ;  /* 0x00000008040a72a5 */ /* 0x000fe4000f8e00ff */
[----:B------:R-:W-:-:S02]  /*25b0*/  UISETP.GE.OR UP0, UPT, UR5, UR12, UP0 ;  /* 0x0000000c0500728c */ /* 0x000fc40008706670 */
[----:B------:R-:W-:Y:S02]  /*25c0*/  UIMAD.WIDE.U32 UR14, UR5, UR8, URZ ;  /* 0x00000008050e72a5 */ /* 0x000fe4000f8e00ff */
[----:B------:R-:W-:Y:S01]  /*25d0*/  UIADD3 UR12, UPT, UPT, -UR5, URZ, URZ ;  /* 0x000000ff050c7290 */ /* 0x000fe2000fffe1ff */
[----:B------:R-:W-:Y:S01]  /*25e0*/  UMOV UR10, UR11 ;  /* 0x0000000b000a7c82 */ /* 0x000fe20008000000 */
[----:B------:R-:W-:Y:S02]  /*25f0*/  UIADD3 UR11, UPT, UPT, -UR4, URZ, URZ ;  /* 0x000000ff040b7290 */ /* 0x000fe4000fffe1ff */
[----:B------:R-:W-:-:S03]  /*2600*/  USHF.R.U32.HI UR10, URZ, UR9, UR10 ;  /* 0x00000009ff0a7299 */ /* 0x000fc6000801160a */
[----:B------:R-:W-:Y:S01]  /*2610*/  @!UP0 UMOV UR8, UR15 ;  /* 0x0000000f00088c82 */ /* 0x000fe20008000000 */
[----:B------:R-:W-:Y:S02]  /*2620*/  UIMAD UR11, UR18, UR11, UR31 ;  /* 0x0000000b120b72a4 */ /* 0x000fe4000f8e021f */
[----:B------:R-:W-:Y:S02]  /*2630*/  USEL UR10, UR4, UR10, !UP3 ;  /* 0x0000000a040a7287 */ /* 0x000fe4000d800000 */
[----:B------:R-:W-:Y:S02]  /*2640*/  @!UP0 USHF.R.U32.HI UR8, URZ, UR9, UR8 ;  /* 0x00000009ff088299 */ /* 0x000fe40008011608 */
[----:B------:R-:W-:Y:S02]  /*2650*/  UIADD3 UR9, UPT, UPT, -UR10, URZ, URZ ;  /* 0x000000ff0a097290 */ /* 0x000fe4000fffe1ff */
[----:B------:R-:W-:Y:S02]  /*2660*/  @!UP0 USEL UR8, UR5, UR8, !UP3 ;  /* 0x0000000805088287 */ /* 0x000fe4000d800000 */
[----:B------:R-:W-:-:S02]  /*2670*/  UIMAD UR9, UR40, UR9, UR4 ;  /* 0x00000009280972a4 */ /* 0x000fc4000f8e0204 */
[----:B------:R-:W-:Y:S02]  /*2680*/  @!UP0 UIADD3 UR10, UPT, UPT, UR10, -UR8, URZ ;  /* 0x800000080a0a8290 */ /* 0x000fe4000fffe0ff */
[----:B------:R-:W-:Y:S02]  /*2690*/  @!UP0 UIMAD UR8, UR9, UR7, UR8 ;  /* 0x00000007090882a4 */ /* 0x000fe4000f8e0208 */
[----:B------:R-:W-:Y:S02]  /*26a0*/  @!UP0 UIMAD UR4, UR40, UR10, UR5 ;  /* 0x0000000a280482a4 */ /* 0x000fe4000f8e0205 */
[----:B------:R-:W-:Y:S02]  /*26b0*/  UIMAD UR7, UR20, UR12, UR37 ;  /* 0x0000000c140772a4 */ /* 0x000fe4000f8e0225 */
[----:B------:R-:W-:Y:S01]  /*26c0*/  UIMAD UR31, UR4, UR18, UR11 ;  /* 0x00000012041f72a4 */ /* 0x000fe2000f8e020b */
[----:B------:R-:W-:Y:S02]  /*26d0*/  @!UP0 UMOV UR5, UR8 ;  /* 0x0000000800058c82 */ /* 0x000fe40008000000 */
[----:B------:R-:W-:-:S12]  /*26e0*/  UIMAD UR37, UR5, UR20, UR7 ;  /* 0x00000014052572a4 */ /* 0x000fd8000f8e0207 */
.L_x_40:
[----:B------:R-:W2:Y:S02]  /*26f0*/  LDCU UR4, c[0x0][0xb30] ;  /* 0x00016600ff0477ac */ /* 0x000ea40008000800 */
[----:B--2---:R-:W-:-:S09]  /*2700*/  UISETP.NE.AND UP0, UPT, UR4, 0x1, UPT ;  /* 0x000000010400788c */ /* 0x004fd2000bf05270 */
[----:B------:R-:W-:Y:S05]  /*2710*/  BRA.U UP0, `(.L_x_41) ;  /* 0x0000000100447547 */ /* 0x000fea000b800000 */
[----:B------:R-:W2:Y:S01]  /*2720*/  LDCU.128 UR16, c[0x0][0xb10] ;  /* 0x00016200ff1077ac */ /* 0x000ea20008000c00 */
[----:B------:R-:W3:Y:S01]  /*2730*/  LDCU UR10, c[0x0][0xb0c] ;  /* 0x00016180ff0a77ac */ /* 0x000ee20008000800 */
[----:B------:R-:W4:Y:S01]  /*2740*/  LDCU UR7, c[0x0][0xb20] ;  /* 0x00016400ff0777ac */ /* 0x000f220008000800 */
[----:B--2---:R-:W-:Y:S02]  /*2750*/  UIMAD.WIDE.U32 UR8, UR37, UR16, URZ ;  /* 0x00000010250872a5 */ /* 0x004fe4000f8e00ff */
[----:B------:R-:W-:Y:S02]  /*2760*/  UIMAD.WIDE.U32 UR4, UR31, UR19, URZ ;  /* 0x000000131f0472a5 */ /* 0x000fe4000f8e00ff */
[----:B---3--:R-:W-:Y:S02]  /*2770*/  UISETP.NE.AND UP2, UPT, UR10, 0x1, UPT ;  /* 0x000000010a00788c */ /* 0x008fe4000bf45270 */
[----:B------:R-:W-:Y:S01]  /*2780*/  UISETP.NE.AND UP0, UPT, UR18, 0x1, UPT ;  /* 0x000000011200788c */ /* 0x000fe2000bf05270 */
[----:B------:R-:W-:-:S02]  /*2790*/  UMOV UR8, UR9 ;  /* 0x0000000900087c82 */ /* 0x000fc40008000000 */
[----:B------:R-:W-:Y:S01]  /*27a0*/  UMOV UR4, UR5 ;  /* 0x0000000500047c82 */ /* 0x000fe20008000000 */
[----:B------:R-:W-:Y:S02]  /*27b0*/  USHF.R.U32.HI UR17, URZ, UR17, UR8 ;  /* 0x00000011ff117299 */ /* 0x000fe40008011608 */
[----:B----4-:R-:W-:Y:S02]  /*27c0*/  USHF.R.U32.HI UR4, URZ, UR7, UR4 ;  /* 0x00000007ff047299 */ /* 0x010fe40008011604 */
[----:B------:R-:W-:Y:S02]  /*27d0*/  USEL UR5, UR37, UR17, !UP2 ;  /* 0x0000001125057287 */ /* 0x000fe4000d000000 */
[----:B------:R-:W-:-:S04]  /*27e0*/  USEL UR4, UR31, UR4, !UP0 ;  /* 0x000000041f047287 */ /* 0x000fc8000c000000 */
[----:B------:R-:W-:Y:S02]  /*27f0*/  UIADD3 UR7, UPT, UPT, UR5, -UR4, URZ ;  /* 0x8000000405077290 */ /* 0x000fe4000fffe0ff */
[----:B------:R-:W-:Y:S02]  /*2800*/  UIADD3 UR4, UPT, UPT, -UR5, UR4, URZ ;  /* 0x0000000405047290 */ /* 0x000fe4000fffe1ff */
[----:B------:R-:W-:Y:S02]  /*2810*/  UIMAD UR31, UR7, UR18, UR31 ;  /* 0x00000012071f72a4 */ /* 0x000fe4000f8e021f */
[----:B------:R-:W-:-:S12]  /*2820*/  UIMAD UR37, UR4, UR10, UR37 ;  /* 0x0000000a042572a4 */ /* 0x000fd8000f8e0225 */
.L_x_41:
[----:B------:R-:W-:Y:S01]  /*2830*/  VIADD R11, R11, 0x1 ;  /* 0x000000010b0b7836 */ /* 0x000fe20000000000 */
[----:B------:R-:W-:Y:S01]  /*2840*/  PLOP3.LUT P1, PT, PT, PT, PT, 0x80, 0x8 ;  /* 0x000000000008781c */ /* 0x000fe20003f2f070 */
[----:B------:R-:W-:Y:S02]  /*2850*/  UIADD3 UR46, UPT, UPT, UR37, UR58, URZ ;  /* 0x0000003a252e7290 */ /* 0x000fe4000fffe0ff */
[----:B------:R-:W-:Y:S01]  /*2860*/  UIADD3 UR45, UPT, UPT, UR31, UR55, URZ ;  /* 0x000000371f2d7290 */ /* 0x000fe2000fffe0ff */
[----:B------:R-:W-:-:S04]  /*2870*/  ISETP.NE.AND P0, PT, R11, 0x2, PT ;  /* 0x000000020b00780c */ /* 0x000fc80003f05270 */
[----:B-1----:R-:W-:Y:S02]  /*2880*/  SEL R0, RZ, 0x1, P0 ;  /* 0x00000001ff007807 */ /* 0x002fe40000000000 */
[----:B------:R-:W-:Y:S02]  /*2890*/  SEL R11, R11, RZ, P0 ;  /* 0x000000ff0b0b7207 */ /* 0x000fe40000000000 */
[----:B------:R-:W-:Y:S01]  /*28a0*/  LOP3.LUT R10, R10, R0, RZ, 0x3c, !PT ;  /* 0x000000000a0a7212 */ /* 0x000fe200078e3cff */
[----:B------:R-:W-:Y:S06]  /*28b0*/  BRA.U UP1, `(.L_x_42) ;  /* 0xfffffff101447547 */ /* 0x000fec000b83ffff */
[----:B------:R-:W-:Y:S01]  /*28c0*/  UIADD3 UR13, UPT, UPT, UR13, 0x20, URZ ;  /* 0x000000200d0d7890 */ /* 0x000fe2000fffe0ff */
[----:B------:R-:W-:-:S03]  /*28d0*/  SHF.L.U32 R2, R12, 0x1f, RZ ;  /* 0x0000001f0c027819 */ /* 0x000fc600000006ff */
[----:B------:R-:W-:-:S09]  /*28e0*/  ULEA UR4, UR6, UR13, 0x3 ;  /* 0x0000000d06047291 */ /* 0x000fd2000f8e18ff */
[----:B------:R-:W1:Y:S02]  /*28f0*/  SYNCS.PHASECHK.TRANS64.TRYWAIT P0, [UR4], R2 ;  /* 0x00000002ff0075a7 */ /* 0x000e640008001104 */
[----:B-1----:R-:W-:Y:S05]  /*2900*/  @!P0 BRA `(.L_x_43) ;  /* 0x0000004c007c8947 */ /* 0x002fea0003800000 */
.L_x_118:
[----:B------:R-:W-:-:S04]  /*2910*/  UIADD3 UR4, UPT, UPT, UR6, 0x1, URZ ;  /* 0x0000000106047890 */ /* 0x000fc8000fffe0ff */
[----:B------:R-:W-:-:S04]  /*2920*/  UISETP.NE.AND UP0, UPT, UR4, 0x4, UPT ;  /* 0x000000040400788c */ /* 0x000fc8000bf05270 */
[----:B------:R-:W-:Y:S02]  /*2930*/  USEL UR6, URZ, 0x1, UP0 ;  /* 0x00000001ff067887 */ /* 0x000fe40008000000 */
[----:B------:R-:W-:-:S04]  /*2940*/  USEL UR4, UR4, URZ, UP0 ;  /* 0x000000ff04047287 */ /* 0x000fc80008000000 */
[----:B------:R-:W-:Y:S01]  /*2950*/  ULEA UR5, UR4, UR13, 0x3 ;  /* 0x0000000d04057291 */ /* 0x000fe2000f8e18ff */
[----:B-1----:R-:W-:-:S04]  /*2960*/  LOP3.LUT R2, R12, UR6, RZ, 0x3c, !PT ;  /* 0x000000060c027c12 */ /* 0x002fc8000f8e3cff */
[----:B------:R-:W-:-:S04]  /*2970*/  SHF.L.U32 R3, R2, 0x1f, RZ ;  /* 0x0000001f02037819 */ /* 0x000fc800000006ff */
[----:B------:R-:W1:Y:S02]  /*2980*/  SYNCS.PHASECHK.TRANS64.TRYWAIT P0, [UR5], R3 ;  /* 0x00000003ff0075a7 */ /* 0x000e640008001105 */
[----:B-1----:R-:W-:Y:S05]  /*2990*/  @!P0 BRA `(.L_x_44) ;  /* 0x0000004c00708947 */ /* 0x002fea0003800000 */
.L_x_120:
[----:B------:R-:W-:-:S04]  /*29a0*/  UIADD3 UR4, UPT, UPT, UR4, 0x1, URZ ;  /* 0x0000000104047890 */ /* 0x000fc8000fffe0ff */
[----:B------:R-:W-:-:S04]  /*29b0*/  UISETP.NE.AND UP0, UPT, UR4, 0x4, UPT ;  /* 0x000000040400788c */ /* 0x000fc8000bf05270 */
[----:B------:R-:W-:Y:S02]  /*29c0*/  USEL UR6, URZ, 0x1, UP0 ;  /* 0x00000001ff067887 */ /* 0x000fe40008000000 */
[----:B------:R-:W-:-:S04]  /*29d0*/  USEL UR4, UR4, URZ, UP0 ;  /* 0x000000ff04047287 */ /* 0x000fc80008000000 */
[----:B------:R-:W-:Y:S01]  /*29e0*/  ULEA UR5, UR4, UR13, 0x3 ;  /* 0x0000000d04057291 */ /* 0x000fe2000f8e18ff */
[----:B------:R-:W-:-:S04]  /*29f0*/  LOP3.LUT R2, R2, UR6, RZ, 0x3c, !PT ;  /* 0x0000000602027c12 */ /* 0x000fc8000f8e3cff */
[----:B-1----:R-:W-:-:S04]  /*2a00*/  SHF.L.U32 R3, R2, 0x1f, RZ ;  /* 0x0000001f02037819 */ /* 0x002fc800000006ff */
[----:B------:R-:W1:Y:S02]  /*2a10*/  SYNCS.PHASECHK.TRANS64.TRYWAIT P0, [UR5], R3 ;  /* 0x00000003ff0075a7 */ /* 0x000e640008001105 */
[----:B-1----:R-:W-:Y:S05]  /*2a20*/  @!P0 BRA `(.L_x_45) ;  /* 0x0000004c00648947 */ /* 0x002fea0003800000 */
.L_x_122:
[----:B------:R-:W-:-:S04]  /*2a30*/  UIADD3 UR4, UPT, UPT, UR4, 0x1, URZ ;  /* 0x0000000104047890 */ /* 0x000fc8000fffe0ff */
[----:B------:R-:W-:-:S04]  /*2a40*/  UISETP.NE.AND UP0, UPT, UR4, 0x4, UPT ;  /* 0x000000040400788c */ /* 0x000fc8000bf05270 */
[----:B------:R-:W-:Y:S02]  /*2a50*/  USEL UR5, URZ, 0x1, UP0 ;  /* 0x00000001ff057887 */ /* 0x000fe40008000000 */
[----:B------:R-:W-:-:S04]  /*2a60*/  USEL UR4, UR4, URZ, UP0 ;  /* 0x000000ff04047287 */ /* 0x000fc80008000000 */
[----:B------:R-:W-:Y:S01]  /*2a70*/  ULEA UR4, UR4, UR13, 0x3 ;  /* 0x0000000d04047291 */ /* 0x000fe2000f8e18ff */
[----:B------:R-:W-:-:S04]  /*2a80*/  LOP3.LUT R2, R2, UR5, RZ, 0x3c, !PT ;  /* 0x0000000502027c12 */ /* 0x000fc8000f8e3cff */
[----:B------:R-:W-:Y:S01]  /*2a90*/  SHF.L.U32 R2, R2, 0x1f, RZ ;  /* 0x0000001f02027819 */ /* 0x000fe200000006ff */
[----:B-1----:R-:W-:-:S07]  /*2aa0*/  IMAD.U32 R0, RZ, RZ, UR4 ;  /* 0x00000004ff007e24 */ /* 0x002fce000f8e00ff */
.L_x_46:
[----:B-1----:R1:W2:Y:S02]  /*2ab0*/  SYNCS.PHASECHK.TRANS64.TRYWAIT P0, [R0+URZ], R2 ;  /* 0x00000002000075a7 */ /* 0x0022a400080011ff */
[----:B--2---:R-:W-:Y:S05]  /*2ac0*/  @!P0 NANOSLEEP.SYNCS 0x989680 ;  /* 0x009896800000895d */ /* 0x004fea0003900000 */
[----:B------:R-:W2:Y:S02]  /*2ad0*/  @!P0 SYNCS.PHASECHK.TRANS64 P0, [R0+URZ], R2 ;  /* 0x00000002000085a7 */ /* 0x000ea400080010ff */
[----:B--2---:R-:W-:Y:S05]  /*2ae0*/  @P0 EXIT ;  /* 0x000000000000094d */ /* 0x004fea0003800000 */
[----:B------:R-:W-:Y:S05]  /*2af0*/  BRA `(.L_x_46) ;  /* 0xfffffffc00ec7947 */ /* 0x000fea000383ffff */
.L_x_22:
[----:B------:R-:W1:Y:S02]  /*2b00*/  S2UR UR4, SR_CgaCtaId ;  /* 0x00000000000479c3 */ /* 0x000e640000008800 */
[----:B-1----:R-:W-:-:S04]  /*2b10*/  UISETP.NE.AND UP0, UPT, UR4, URZ, UPT ;  /* 0x000000ff0400728c */ /* 0x002fc8000bf05270 */
[----:B------:R-:W-:-:S09]  /*2b20*/  UISETP.NE.OR UP0, UPT, UR13, 0x1, UP0 ;  /* 0x000000010d00788c */ /* 0x000fd20008705670 */
[----:B------:R-:W-:Y:S05]  /*2b30*/  BRA.U UP0, `(.L_x_47) ;  /* 0x00000005004c7547 */ /* 0x000fea000b800000 */
[----:B------:R-:W1:Y:S01]  /*2b40*/  S2UR UR5, SR_CgaCtaId ;  /* 0x00000000000579c3 */ /* 0x000e620000008800 */
[----:B------:R-:W-:Y:S01]  /*2b50*/  UMOV UR4, 0x400 ;  /* 0x0000040000047882 */ /* 0x000fe20000000000 */
[----:B------:R-:W-:Y:S01]  /*2b60*/  ISETP.GE.U32.AND P2, PT, R0, 0x4, PT ;  /* 0x000000040000780c */ /* 0x000fe20003f46070 */
[----:B------:R-:W-:Y:S01]  /*2b70*/  IMAD.MOV.U32 R12, RZ, RZ, 0x1 ;  /* 0x00000001ff0c7424 */ /* 0x000fe200078e00ff */
[----:B------:R-:W-:Y:S02]  /*2b80*/  CS2R R10, SRZ ;  /* 0x00000000000a7805 */ /* 0x000fe4000001ff00 */
[----:B------:R-:W-:Y:S01]  /*2b90*/  CS2R R8, SRZ ;  /* 0x0000000000087805 */ /* 0x000fe2000001ff00 */
[----:B-1----:R-:W-:-:S03]  /*2ba0*/  ULEA UR6, UR5, UR4, 0x18 ;  /* 0x0000000405067291 */ /* 0x002fc6000f8ec0ff */
[----:B------:R-:W-:-:S09]  /*2bb0*/  UMOV UR5, URZ ;  /* 0x000000ff00057c82 */ /* 0x000fd20008000000 */
.L_x_51:
[----:B------:R-:W-:Y:S02]  /*2bc0*/  LEA R2, R8, UR6, 0x3 ;  /* 0x0000000608027c11 */ /* 0x000fe4000f8e18ff */
[----:B------:R-:W-:-:S03]  /*2bd0*/  SHF.L.U32 R4, R9, 0x1f, RZ ;  /* 0x0000001f09047819 */ /* 0x000fc600000006ff */
[----:B------:R-:W-:Y:S01]  /*2be0*/  VIADD R5, R2, 0xd0 ;  /* 0x000000d002057836 */ /* 0x000fe20000000000 */
[----:B------:R-:W1:Y:S02]  /*2bf0*/  SYNCS.PHASECHK.TRANS64.TRYWAIT P0, [R2+URZ+0xc0], R4 ;  /* 0x0000c004020075a7 */ /* 0x000e6400080011ff */
[----:B-1----:R-:W-:Y:S05]  /*2c00*/  @!P0 BRA `(.L_x_48) ;  /* 0x0000004c00048947 */ /* 0x002fea0003800000 */
.L_x_123:
[----:B------:R-:W-:Y:S01]  /*2c10*/  ULEA UR4, UR5, UR6, 0x3 ;  /* 0x0000000605047291 */ /* 0x000fe2000f8e18ff */
[----:B-1----:R-:W-:Y:S01]  /*2c20*/  PRMT R2, RZ, 0x654, R5 ;  /* 0x00000654ff027816 */ /* 0x002fe20000000005 */
[----:B------:R-:W-:Y:S01]  /*2c30*/  @!P2 IMAD.MOV.U32 R4, RZ, RZ, 0x10 ;  /* 0x00000010ff04a424 */ /* 0x000fe200078e00ff */
[----:B------:R-:W-:Y:S01]  /*2c40*/  SHF.L.U32 R5, R12, 0x1f, RZ ;  /* 0x0000001f0c057819 */ /* 0x000fe200000006ff */
[----:B------:R-:W-:Y:S01]  /*2c50*/  UIADD3 UR7, UPT, UPT, UR4, 0x60, URZ ;  /* 0x0000006004077890 */ /* 0x000fe2000fffe0ff */
[----:B------:R1:W-:Y:S05]  /*2c60*/  SYNCS.ARRIVE.TRANS64.RED.A1T0 RZ, [R2+URZ], RZ ;  /* 0x000000ff02ff79a7 */ /* 0x0003ea00081004ff */
[----:B------:R-:W-:Y:S01]  /*2c70*/  IMAD.U32 R6, RZ, RZ, UR7 ;  /* 0x00000007ff067e24 */ /* 0x000fe2000f8e00ff */
[----:B------:R-:W2:Y:S04]  /*2c80*/  SYNCS.PHASECHK.TRANS64.TRYWAIT P0, [UR4+0x70], R5 ;  /* 0x00007005ff0075a7 */ /* 0x000ea80008001104 */
[----:B------:R-:W-:Y:S01]  /*2c90*/  PRMT R6, R0, 0x654, R6 ;  /* 0x0000065400067816 */ /* 0x000fe20000000006 */
[----:B-12---:R-:W-:Y:S06]  /*2ca0*/  @!P0 BRA `(.L_x_49) ;  /* 0x0000004800f08947 */ /* 0x006fec0003800000 */
.L_x_125:
[----:B------:R-:W-:Y:S01]  /*2cb0*/  ULEA UR8, UR5, UR6, 0x4 ;  /* 0x0000000605087291 */ /* 0x000fe2000f8e20ff */
[----:B------:R-:W-:Y:S01]  /*2cc0*/  SEL R3, R6, R3, !P2 ;  /* 0x0000000306037207 */ /* 0x000fe20005000000 */
[----:B------:R-:W-:Y:S01]  /*2cd0*/  UIADD3 UR9, UPT, UPT, UR4, 0x60, URZ ;  /* 0x0000006004097890 */ /* 0x000fe2000fffe0ff */
[----:B-1----:R-:W-:Y:S01]  /*2ce0*/  LEA R2, R11, UR6, 0x3 ;  /* 0x000000060b027c11 */ /* 0x002fe2000f8e18ff */
[----:B------:R-:W-:Y:S01]  /*2cf0*/  UIADD3 UR8, UPT, UPT, UR8, 0xf0, URZ ;  /* 0x000000f008087890 */ /* 0x000fe2000fffe0ff */
[----:B------:R1:W-:Y:S01]  /*2d00*/  @!P2 SYNCS.ARRIVE.TRANS64.RED RZ, [R3+URZ], R4 ;  /* 0x0000000403ffa9a7 */ /* 0x0003e200080004ff */
[----:B------:R-:W-:Y:S01]  /*2d10*/  UIADD3 UR4, UPT, UPT, UR5, 0x1, URZ ;  /* 0x0000000105047890 */ /* 0x000fe2000fffe0ff */
[----:B------:R-:W-:-:S03]  /*2d20*/  VIADD R8, R8, 0x1 ;  /* 0x0000000108087836 */ /* 0x000fc60000000000 */
[----:B------:R-:W-:Y:S02]  /*2d30*/  UISETP.NE.AND UP0, UPT, UR4, 0x2, UPT ;  /* 0x000000020400788c */ /* 0x000fe4000bf05270 */
[----:B------:R-:W-:Y:S01]  /*2d40*/  ISETP.NE.AND P0, PT, R8, 0x2, PT ;  /* 0x000000020800780c */ /* 0x000fe20003f05270 */
[----:B------:R-:W-:Y:S06]  /*2d50*/  UGETNEXTWORKID.BROADCAST [UR8], [UR9] ;  /* 0x00000000080073ca */ /* 0x000fec0008000100 */
[----:B------:R-:W-:Y:S02]  /*2d60*/  USEL UR7, URZ, 0x1, UP0 ;  /* 0x00000001ff077887 */ /* 0x000fe40008000000 */
[----:B------:R-:W-:-:S04]  /*2d70*/  USEL UR5, UR4, URZ, UP0 ;  /* 0x000000ff04057287 */ /* 0x000fc80008000000 */
[----:B------:R-:W-:Y:S02]  /*2d80*/  LOP3.LUT R12, R12, UR7, RZ, 0x3c, !PT ;  /* 0x000000070c0c7c12 */ /* 0x000fe4000f8e3cff */
[----:B-1----:R-:W-:-:S04]  /*2d90*/  SHF.L.U32 R4, R10, 0x1f, RZ ;  /* 0x0000001f0a047819 */ /* 0x002fc800000006ff */
[----:B------:R-:W1:Y:S02]  /*2da0*/  SYNCS.PHASECHK.TRANS64.TRYWAIT P1, [R2+URZ+0x60], R4 ;  /* 0x00006004020075a7 */ /* 0x000e6400080211ff */
[----:B-1----:R-:W-:Y:S05]  /*2db0*/  @!P1 BRA `(.L_x_50) ;  /* 0x0000004800c49947 */ /* 0x002fea0003800000 */
.L_x_126:
[C---:B-1----:R-:W-:Y:S01]  /*2dc0*/  LEA R4, R11.reuse, UR6, 0x4 ;  /* 0x000000060b047c11 */ /* 0x042fe2000f8e20ff */
[----:B------:R-:W-:Y:S01]  /*2dd0*/  VIADD R2, R2, 0x70 ;  /* 0x0000007002027836 */ /* 0x000fe20000000000 */
[----:B------:R-:W-:Y:S01]  /*2de0*/  SEL R8, R8, RZ, P0 ;  /* 0x000000ff08087207 */ /* 0x000fe20000000000 */
[----:B------:R-:W-:-:S03]  /*2df0*/  VIADD R11, R11, 0x1 ;  /* 0x000000010b0b7836 */ /* 0x000fc60000000000 */
[----:B------:R-:W1:Y:S01]  /*2e00*/  LDS.128 R4, [R4+0xf0] ;  /* 0x0000f00004047984 */ /* 0x000e620000000c00 */
[----:B------:R-:W-:Y:S02]  /*2e10*/  PRMT R2, RZ, 0x654, R2 ;  /* 0x00000654ff027816 */ /* 0x000fe40000000002 */
[C---:B------:R-:W-:Y:S01]  /*2e20*/  ISETP.NE.AND P1, PT, R11.reuse, 0x2, PT ;  /* 0x000000020b00780c */ /* 0x040fe20003f25270 */
[----:B------:R-:W-:Y:S01]  /*2e30*/  @!PT LDS RZ, [RZ] ;  /* 0x00000000fffff984 */ /* 0x000fe20000000800 */
[----:B------:R-:W-:Y:S01]  /*2e40*/  @!PT LDS RZ, [RZ] ;  /* 0x00000000fffff984 */ /* 0x000fe20000000800 */
[----:B------:R-:W-:Y:S01]  /*2e50*/  @!PT LDS RZ, [RZ] ;  /* 0x00000000fffff984 */ /* 0x000fe20000000800 */
[----:B------:R-:W-:Y:S01]  /*2e60*/  @!PT LDS RZ, [RZ] ;  /* 0x00000000fffff984 */ /* 0x000fe20000000800 */
[----:B------:R2:W-:Y:S06]  /*2e70*/  MEMBAR.ALL.CTA ;  /* 0x0000000000007992 */ /* 0x0005ec0000008000 */
[----:B--2---:R-:W2:Y:S01]  /*2e80*/  FENCE.VIEW.ASYNC.S ;  /* 0x00000000000073c6 */ /* 0x004ea20000000000 */
[----:B------:R-:W-:Y:S01]  /*2e90*/  SEL R11, R11, RZ, P1 ;  /* 0x000000ff0b0b7207 */ /* 0x000fe20000800000 */
[----:B--2---:R2:W-:Y:S01]  /*2ea0*/  SYNCS.ARRIVE.TRANS64.RED.A1T0 RZ, [R2+URZ], RZ ;  /* 0x000000ff02ff79a7 */ /* 0x0045e200081004ff */
[----:B-1----:R-:W-:-:S02]  /*2eb0*/  LOP3.LUT P3, RZ, R6, 0x1, RZ, 0xc0, !PT ;  /* 0x0000000106ff7812 */ /* 0x002fc4000786c0ff */
[----:B------:R-:W-:-:S04]  /*2ec0*/  SEL R4, RZ, 0x1, P1 ;  /* 0x00000001ff047807 */ /* 0x000fc80000800000 */
[----:B------:R-:W-:Y:S02]  /*2ed0*/  LOP3.LUT R10, R10, R4, RZ, 0x3c, !PT ;  /* 0x000000040a0a7212 */ /* 0x000fe400078e3cff */
[----:B--2---:R-:W-:-:S04]  /*2ee0*/  SEL R2, RZ, 0x1, P0 ;  /* 0x00000001ff027807 */ /* 0x004fc80000000000 */
[----:B------:R-:W-:Y:S01]  /*2ef0*/  LOP3.LUT R9, R9, R2, RZ, 0x3c, !PT ;  /* 0x0000000209097212 */ /* 0x000fe200078e3cff */
[----:B------:R-:W-:Y:S06]  /*2f00*/  @P3 BRA `(.L_x_51) ;  /* 0xfffffffc002c3947 */ /* 0x000fec000383ffff */
[----:B------:R-:W-:Y:S01]  /*2f10*/  ULEA UR4, UR5, UR6, 0x3 ;  /* 0x0000000605047291 */ /* 0x000fe2000f8e18ff */
[----:B------:R-:W-:-:S08]  /*2f20*/  SHF.L.U32 R2, R12, 0x1f, RZ ;  /* 0x0000001f0c027819 */ /* 0x000fd000000006ff */
[----:B------:R-:W1:Y:S02]  /*2f30*/  SYNCS.PHASECHK.TRANS64 P0, [UR4+0x70], R2 ;  /* 0x00007002ff0075a7 */ /* 0x000e640008001004 */
[----:B-1----:R-:W-:Y:S05]  /*2f40*/  @P0 BRA `(.L_x_52) ;  /* 0x0000000000080947 */ /* 0x002fea0003800000 */
[----:B------:R-:W1:Y:S02]  /*2f50*/  SYNCS.PHASECHK.TRANS64.TRYWAIT P0, [UR4+0x70], R2 ;  /* 0x00007002ff0075a7 */ /* 0x000e640008001104 */
[----:B-1----:R-:W-:Y:S05]  /*2f60*/  @!P0 BRA `(.L_x_53) ;  /* 0x00000048006c8947 */ /* 0x002fea0003800000 */
.L_x_52:
[----:B------:R-:W-:-:S04]  /*2f70*/  UIADD3 UR7, UPT, UPT, UR5, 0x1, URZ ;  /* 0x0000000105077890 */ /* 0x000fc8000fffe0ff */
[----:B------:R-:W-:-:S04]  /*2f80*/  UISETP.NE.AND UP0, UPT, UR7, 0x2, UPT ;  /* 0x000000020700788c */ /* 0x000fc8000bf05270 */
[----:B------:R-:W-:Y:S02]  /*2f90*/  USEL UR8, URZ, 0x1, UP0 ;  /* 0x00000001ff087887 */ /* 0x000fe40008000000 */
[----:B------:R-:W-:-:S04]  /*2fa0*/  USEL UR7, UR7, URZ, UP0 ;  /* 0x000000ff07077287 */ /* 0x000fc80008000000 */
[----:B------:R-:W-:Y:S01]  /*2fb0*/  ULEA UR7, UR7, UR6, 0x3 ;  /* 0x0000000607077291 */ /* 0x000fe2000f8e18ff */
[----:B-1----:R-:W-:-:S04]  /*2fc0*/  LOP3.LUT R2, R12, UR8, RZ, 0x3c, !PT ;  /* 0x000000080c027c12 */ /* 0x002fc8000f8e3cff */
[----:B------:R-:W-:-:S04]  /*2fd0*/  SHF.L.U32 R0, R2, 0x1f, RZ ;  /* 0x0000001f02007819 */ /* 0x000fc800000006ff */
[----:B------:R-:W1:Y:S02]  /*2fe0*/  SYNCS.PHASECHK.TRANS64 P0, [UR7+0x70], R0 ;  /* 0x00007000ff0075a7 */ /* 0x000e640008001007 */
[----:B-1----:R-:W-:Y:S05]  /*2ff0*/  @P0 EXIT ;  /* 0x000000000000094d */ /* 0x002fea0003800000 */
[----:B------:R-:W-:Y:S02]  /*3000*/  SHF.L.U32 R2, R2, 0x1f, RZ ;  /* 0x0000001f02027819 */ /* 0x000fe400000006ff */
[----:B------:R-:W-:-:S07]  /*3010*/  MOV R0, UR7 ;  /* 0x0000000700007c02 */ /* 0x000fce0008000f00 */
.L_x_54:
[----:B-1----:R1:W2:Y:S02]  /*3020*/  SYNCS.PHASECHK.TRANS64.TRYWAIT P0, [R0+URZ+0x70], R2 ;  /* 0x00007002000075a7 */ /* 0x0022a400080011ff */
[----:B--2---:R-:W-:Y:S05]  /*3030*/  @!P0 NANOSLEEP.SYNCS 0x989680 ;  /* 0x009896800000895d */ /* 0x004fea0003900000 */
[----:B------:R-:W2:Y:S02]  /*3040*/  @!P0 SYNCS.PHASECHK.TRANS64 P0, [R0+URZ+0x70], R2 ;  /* 0x00007002000085a7 */ /* 0x000ea400080010ff */
[----:B--2---:R-:W-:Y:S05]  /*3050*/  @P0 EXIT ;  /* 0x000000000000094d */ /* 0x004fea0003800000 */
[----:B------:R-:W-:Y:S05]  /*3060*/  BRA `(.L_x_54) ;  /* 0xfffffffc00ec7947 */ /* 0x000fea000383ffff */
.L_x_47:
[----:B------:R-:W-:Y:S05]  /*3070*/  BRA.U UP4, `(.L_x_55) ;  /* 0x0000001104a47547 */ /* 0x000fea000b800000 */
[----:B------:R-:W1:Y:S01]  /*3080*/  S2UR UR7, SR_CgaCtaId ;  /* 0x00000000000779c3 */ /* 0x000e620000008800 */
[----:B------:R-:W-:Y:S01]  /*3090*/  UMOV UR4, 0x40 ;  /* 0x0000004000047882 */ /* 0x000fe20000000000 */
[----:B------:R-:W-:Y:S01]  /*30a0*/  NOP ;  /* 0x0000000000007918 */ /* 0x000fe20000000000 */
[----:B------:R-:W-:Y:S01]  /*30b0*/  UMOV UR6, 0x400 ;  /* 0x0000040000067882 */ /* 0x000fe20000000000 */
[----:B-1----:R-:W-:Y:S02]  /*30c0*/  ULEA UR5, UR7, UR4, 0x18 ;  /* 0x0000000407057291 */ /* 0x002fe4000f8ec0ff */
[----:B------:R-:W-:-:S07]  /*30d0*/  ULEA UR6, UR7, UR6, 0x18 ;  /* 0x0000000607067291 */ /* 0x000fce000f8ec0ff */
[----:B------:R-:W1:Y:S02]  /*30e0*/  LDS.U8 R0, [UR5+0x1c] ;  /* 0x00001c05ff007984 */ /* 0x000e640008000000 */
[----:B-1----:R-:W-:-:S13]  /*30f0*/  ISETP.NE.AND P0, PT, R0, RZ, PT ;  /* 0x000000ff0000720c */ /* 0x002fda0003f05270 */
[----:B------:R-:W-:Y:S05]  /*3100*/  @P0 BRA `(.L_x_56) ;  /* 0x0000000400080947 */ /* 0x000fea0003800000 */
[----:B------:R-:W-:Y:S02]  /*3110*/  UISETP.NE.U32.AND UP1, UPT, UR33, 0x1, UPT ;  /* 0x000000012100788c */ /* 0x000fe4000bf25070 */
[----:B------:R-:W-:-:S07]  /*3120*/  UIADD3 UR7, UPT, UPT, UR5, 0x8, URZ ;  /* 0x0000000805077890 */ /* 0x000fce000fffe0ff */
[----:B------:R-:W-:Y:S05]  /*3130*/  BRA.U !UP1, `(.L_x_57) ;  /* 0x00000001099c7547 */ /* 0x000fea000b800000 */
[----:B------:R-:W-:Y:S01]  /*3140*/  ELECT P0, URZ, PT ;  /* 0x0000000000ff782f */ /* 0x000fe20003800000 */
[----:B------:R-:W-:-:S12]  /*3150*/  BSSY B0, `(.L_x_57) ;  /* 0x0000025000007945 */ /* 0x000fd80003800000 */
[----:B------:R-:W-:Y:S05]  /*3160*/  @!P0 BRA `(.L_x_58) ;  /* 0x00000000008c8947 */ /* 0x000fea0003800000 */
[----:B------:R-:W-:-:S05]  /*3170*/  UMOV UR4, 0x10 ;  /* 0x0000001000047882 */ /* 0x000fca0000000000 */
[----:B------:R-:W-:Y:S04]  /*3180*/  DEPBAR.LE SB1, 0x36 ;  /* 0x00009d800000791a */ /* 0x000fe80000000000 */
[----:B------:R-:W1:Y:S02]  /*3190*/  UTCATOMSWS.2CTA.FIND_AND_SET.ALIGN UP0, UR4, UR4 ;  /* 0x00000004000475e3 */ /* 0x000e640008200800 */
[----:B-1----:R-:W-:Y:S01]  /*31a0*/  MOV R10, UR4 ;  /* 0x00000004000a7c02 */ /* 0x002fe20008000f00 */
[----:B------:R-:W-:Y:S06]  /*31b0*/  BRA.U UP0, `(.L_x_59) ;  /* 0x0000000100187547 */ /* 0x000fec000b800000 */
.L_x_60:
[----:B------:R-:W-:Y:S05]  /*31c0*/  NANOSLEEP 0x64 ;  /* 0x000000640000795d */ /* 0x000fea0003800000 */
[----:B------:R-:W-:-:S05]  /*31d0*/  UMOV UR4, 0x10 ;  /* 0x0000001000047882 */ /* 0x000fca0000000000 */
[----:B------:R-:W-:Y:S04]  /*31e0*/  DEPBAR.LE SB1, 0x36 ;  /* 0x00009d800000791a */ /* 0x000fe80000000000 */
[----:B------:R-:W1:Y:S02]  /*31f0*/  UTCATOMSWS.2CTA.FIND_AND_SET.ALIGN UP0, UR4, UR4 ;  /* 0x00000004000475e3 */ /* 0x000e640008200800 */
[----:B-1----:R-:W-:Y:S01]  /*3200*/  MOV R10, UR4 ;  /* 0x00000004000a7c02 */ /* 0x002fe20008000f00 */
[----:B------:R-:W-:Y:S05]  /*3210*/  BRA.U !UP0, `(.L_x_60) ;  /* 0xfffffffd08e87547 */ /* 0x000fea000b83ffff */
.L_x_59:
[----:B------:R-:W1:Y:S01]  /*3220*/  LDS R6, [UR5+0x10] ;  /* 0x00001005ff067984 */ /* 0x000e620008000800 */
[----:B------:R-:W-:Y:S01]  /*3230*/  IMAD.U32 R0, RZ, RZ, UR6 ;  /* 0x00000006ff007e24 */ /* 0x000fe2000f8e00ff */
[----:B------:R-:W-:-:S03]  /*3240*/  MOV R4, UR35 ;  /* 0x0000002300047c02 */ /* 0x000fc60008000f00 */
[----:B------:R-:W-:Y:S01]  /*3250*/  VIADD R0, R0, 0x110 ;  /* 0x0000011000007836 */ /* 0x000fe20000000000 */
[----:B-1----:R-:W-:-:S04]  /*3260*/  SHF.L.U32 R6, R6, 0x1f, RZ ;  /* 0x0000001f06067819 */ /* 0x002fc800000006ff */
[----:B------:R-:W1:Y:S02]  /*3270*/  SYNCS.PHASECHK.TRANS64.TRYWAIT P0, [UR5+0x8], R6 ;  /* 0x00000806ff0075a7 */ /* 0x000e640008001105 */
[----:B-1----:R-:W-:Y:S05]  /*3280*/  @P0 BRA `(.L_x_61) ;  /* 0x0000000000080947 */ /* 0x002fea0003800000 */
[----:B------:R-:W1:Y:S02]  /*3290*/  SYNCS.PHASECHK.TRANS64.TRYWAIT P0, [UR5+0x8], R6 ;  /* 0x00000806ff0075a7 */ /* 0x000e640008001105 */
[----:B-1----:R-:W-:Y:S05]  /*32a0*/  @!P0 BRA `(.L_x_62) ;  /* 0x0000004400b48947 */ /* 0x002fea0003800000 */
.L_x_61:
[----:B------:R-:W-:Y:S01]  /*32b0*/  PRMT R4, R4, 0x654, R0 ;  /* 0x0000065404047816 */ /* 0x000fe20000000000 */
[----:B------:R-:W-:Y:S01]  /*32c0*/  HFMA2 R0, -RZ, RZ, 0, 5.9604644775390625e-08 ;  /* 0x00000001ff007431 */ /* 0x000fe200000001ff */
[----:B------:R-:W-:Y:S01]  /*32d0*/  UPRMT UR4, UR35, 0x654, UR7 ;  /* 0x0000065423047896 */ /* 0x000fe20008000007 */
[----:B------:R-:W-:Y:S02]  /*32e0*/  IMAD.MOV.U32 R8, RZ, RZ, 0xffff ;  /* 0x0000ffffff087424 */ /* 0x000fe400078e00ff */
[----:B-1----:R-:W-:Y:S02]  /*32f0*/  IMAD.MOV.U32 R6, RZ, RZ, 0x4 ;  /* 0x00000004ff067424 */ /* 0x002fe400078e00ff */
[----:B------:R-:W-:Y:S01]  /*3300*/  IMAD.SHL.U32 R9, R10, 0x20, RZ ;  /* 0x000000200a097824 */ /* 0x000fe200078e00ff */
[----:B------:R-:W-:Y:S02]  /*3310*/  MOV R5, UR4 ;  /* 0x0000000400057c02 */ /* 0x000fe40008000f00 */
[-C--:B------:R-:W-:Y:S01]  /*3320*/  SHF.L.U32 R8, R8, R10.reuse, RZ ;  /* 0x0000000a08087219 */ /* 0x080fe200000006ff */
[----:B------:R1:W-:Y:S01]  /*3330*/  SYNCS.ARRIVE.TRANS64.RED RZ, [UR4], R6 ;  /* 0x00000006ffff79a7 */ /* 0x0003e20008000404 */
[----:B------:R-:W-:Y:S01]  /*3340*/  SHF.L.U32 R7, R0, R10, RZ ;  /* 0x0000000a00077219 */ /* 0x000fe200000006ff */
[----:B------:R1:W-:Y:S04]  /*3350*/  STS [UR6+0x110], R9 ;  /* 0x00011009ff007988 */ /* 0x0003e80008000806 */
[----:B------:R1:W-:Y:S04]  /*3360*/  STAS [R4.64], R10 ;  /* 0x0000000a04007dbd */ /* 0x0003e8000c0008ff */
[----:B------:R1:W-:Y:S04]  /*3370*/  ATOMS.OR RZ, [UR5+0x14], R8 ;  /* 0x00001408ffff798c */ /* 0x0003e8000b000005 */
[----:B------:R1:W-:Y:S04]  /*3380*/  ATOMS.OR RZ, [UR5+0x18], R7 ;  /* 0x00001807ffff798c */ /* 0x0003e8000b000005 */
[----:B------:R1:W-:Y:S02]  /*3390*/  ATOMS.XOR RZ, [UR5+0x10], R0 ;  /* 0x00001000ffff798c */ /* 0x0003e4000b800005 */
.L_x_58:
[----:B------:R-:W-:Y:S05]  /*33a0*/  BSYNC B0 ;  /* 0x0000000000007941 */ /* 0x000fea0003800000 */
.L_x_57:
[----:B------:R-:W-:Y:S05]  /*33b0*/  BRA.U UP1, `(.L_x_63) ;  /* 0x00000001016c7547 */ /* 0x000fea000b800000 */
[----:B------:R-:W-:-:S03]  /*33c0*/  UMOV UR4, 0xffffffff ;  /* 0xffffffff00047882 */ /* 0x000fc60000000000 */
[----:B------:R-:W-:Y:S05]  /*33d0*/  BRA.DIV UR4, `(.L_x_64) ;  /* 0x0000004604807947 */ /* 0x000fea000b800000 */
[----:B------:R-:W-:-:S13]  /*33e0*/  ELECT P0, URZ, PT ;  /* 0x0000000000ff782f */ /* 0x000fda0003800000 */
.L_x_130:
[----:B------:R-:W-:Y:S05]  /*33f0*/  @!P0 BRA `(.L_x_63) ;  /* 0x00000000005c8947 */ /* 0x000fea0003800000 */
[----:B-1----:R-:W1:Y:S02]  /*3400*/  LDS R4, [UR5+0x10] ;  /* 0x00001005ff047984 */ /* 0x002e640008000800 */
[----:B-1----:R-:W-:-:S04]  /*3410*/  SHF.L.U32 R4, R4, 0x1f, RZ ;  /* 0x0000001f04047819 */ /* 0x002fc800000006ff */
[----:B------:R-:W1:Y:S02]  /*3420*/  SYNCS.PHASECHK.TRANS64.TRYWAIT P0, [UR5+0x8], R4 ;  /* 0x00000804ff0075a7 */ /* 0x000e640008001105 */
[----:B-1----:R-:W-:Y:S05]  /*3430*/  @P0 BRA `(.L_x_65) ;  /* 0x0000000000080947 */ /* 0x002fea0003800000 */
[----:B------:R-:W1:Y:S02]  /*3440*/  SYNCS.PHASECHK.TRANS64.TRYWAIT P0, [UR5+0x8], R4 ;  /* 0x00000804ff0075a7 */ /* 0x000e640008001105 */
[----:B-1----:R-:W-:Y:S05]  /*3450*/  @!P0 BRA `(.L_x_66) ;  /* 0x0000004400848947 */ /* 0x002fea0003800000 */
.L_x_65:
[----:B------:R-:W2:Y:S01]  /*3460*/  LDS R6, [UR6+0x110] ;  /* 0x00011006ff067984 */ /* 0x000ea20008000800 */
[----:B-1----:R-:W-:Y:S02]  /*3470*/  HFMA2 R0, -RZ, RZ, 0, 5.9604644775390625e-08 ;  /* 0x00000001ff007431 */ /* 0x002fe400000001ff */
[----:B------:R-:W-:Y:S01]  /*3480*/  IMAD.MOV.U32 R4, RZ, RZ, 0xffff ;  /* 0x0000ffffff047424 */ /* 0x000fe200078e00ff */
[----:B------:R-:W-:Y:S01]  /*3490*/  UPRMT UR4, UR35, 0x654, UR7 ;  /* 0x0000065423047896 */ /* 0x000fe20008000007 */
[----:B--2---:R-:W-:-:S03]  /*34a0*/  IMAD.SHL.U32 R5, R6, 0x20, RZ ;  /* 0x0000002006057824 */ /* 0x004fc600078e00ff */
[-C--:B------:R-:W-:Y:S02]  /*34b0*/  SHF.L.U32 R4, R4, R6.reuse, RZ ;  /* 0x0000000604047219 */ /* 0x080fe400000006ff */
[----:B------:R-:W-:Y:S01]  /*34c0*/  SHF.L.U32 R6, R0, R6, RZ ;  /* 0x0000000600067219 */ /* 0x000fe200000006ff */
[----:B------:R2:W-:Y:S04]  /*34d0*/  STS [UR6+0x110], R5 ;  /* 0x00011005ff007988 */ /* 0x0005e80008000806 */
[----:B------:R2:W-:Y:S04]  /*34e0*/  ATOMS.OR RZ, [UR5+0x14], R4 ;  /* 0x00001404ffff798c */ /* 0x0005e8000b000005 */
[----:B------:R2:W-:Y:S01]  /*34f0*/  ATOMS.OR RZ, [UR5+0x18], R6 ;  /* 0x00001806ffff798c */ /* 0x0005e2000b000005 */
[----:B------:R-:W-:Y:S03]  /*3500*/  SYNCS.ARRIVE.TRANS64.RED.A1T0 RZ, [UR4], RZ ;  /* 0x000000ffffff79a7 */ /* 0x000fe60008100404 */
[----:B------:R2:W-:Y:S01]  /*3510*/  ATOMS.XOR RZ, [UR5+0x10], R0 ;  /* 0x00001000ffff798c */ /* 0x0005e2000b800005 */
[----:B------:R-:W-:Y:S05]  /*3520*/  BRA `(.L_x_63) ;  /* 0x0000000000107947 */ /* 0x000fea0003800000 */
.L_x_56:
[----:B------:R-:W-:Y:S02]  /*3530*/  MOV R0, 0xffffffff ;  /* 0xffffffff00007802 */ /* 0x000fe40000000f00 */
[----:B------:R-:W-:-:S03]  /*3540*/  MOV R4, 0x3570 ;  /* 0x0000357000047802 */ /* 0x000fc60000000f00 */
[----:B------:R1:W-:Y:S04]  /*3550*/  STS [UR6+0x110], R0 ;  /* 0x00011000ff007988 */ /* 0x0003e80008000806 */
[----:B-1---5:R-:W-:Y:S05]  /*3560*/  CALL.REL.NOINC `($__internal_1_$__cuda_sm10x_tcgen05_guardrail_trap_phase_invalid_during_alloc) ;  /* 0x00000048008c7944 */ /* 0x022fea0003c00000 */
.L_x_63:
[----:B------:R-:W-:Y:S05]  /*3570*/  WARPSYNC.ALL ;  /* 0x0000000000007948 */ /* 0x000fea0003800000 */
[----:B------:R-:W3:Y:S01]  /*3580*/  S2UR UR4, SR_CgaCtaId ;  /* 0x00000000000479c3 */ /* 0x000ee20000008800 */
[----:B------:R-:W-:Y:S01]  /*3590*/  UMOV UR17, 0x400 ;  /* 0x0000040000117882 */ /* 0x000fe20000000000 */
[----:B------:R-:W-:-:S06]  /*35a0*/  NOP ;  /* 0x0000000000007918 */ /* 0x000fcc0000000000 */
[----:B------:R-:W-:Y:S06]  /*35b0*/  BAR.ARV 0x6, 0xa0 ;  /* 0x0182800000007b1d */ /* 0x000fec0000002000 */
[----:B------:R-:W4:Y:S01]  /*35c0*/  LDCU UR6, c[0x0][0x38c] ;  /* 0x00007180ff0677ac */ /* 0x000f220008000800 */
[----:B------:R-:W-:Y:S01]  /*35d0*/  LOP3.LUT R3, R3, 0xffff, RZ, 0xc0, !PT ;  /* 0x0000ffff03037812 */ /* 0x000fe200078ec0ff */
[----:B-1----:R-:W-:Y:S01]  /*35e0*/  IMAD.MOV.U32 R9, RZ, RZ, 0x1 ;  /* 0x00000001ff097424 */ /* 0x002fe200078e00ff */
[----:B------:R-:W-:Y:S01]  /*35f0*/  LOP3.LUT R2, R2, 0xffff, RZ, 0xc0, !PT ;  /* 0x0000ffff02027812 */ /* 0x000fe200078ec0ff */
[----:B------:R-:W-:Y:S01]  /*3600*/  IMAD.MOV.U32 R8, RZ, RZ, RZ ;  /* 0x000000ffff087224 */ /* 0x000fe200078e00ff */
[----:B------:R-:W-:Y:S01]  /*3610*/  R2UR UR20, R3 ;  /* 0x00000000031472ca */ /* 0x000fe200000e0000 */
[----:B------:R-:W-:Y:S01]  /*3620*/  UMOV UR24, URZ ;  /* 0x000000ff00187c82 */ /* 0x000fe20008000000 */
[----:B------:R-:W-:-:S02]  /*3630*/  R2UR UR30, R2 ;  /* 0x00000000021e72ca */ /* 0x000fc400000e0000 */
[----:B------:R-:W-:Y:S01]  /*3640*/  CS2R R2, SRZ ;  /* 0x0000000000027805 */ /* 0x000fe2000001ff00 */
[----:B------:R-:W-:Y:S01]  /*3650*/  UMOV UR15, URZ ;  /* 0x000000ff000f7c82 */ /* 0x000fe20008000000 */
[----:B---3--:R-:W-:Y:S01]  /*3660*/  ULEA UR17, UR4, UR17, 0x18 ;  /* 0x0000001104117291 */ /* 0x008fe2000f8ec0ff */
[----:B------:R-:W-:Y:S01]  /*3670*/  UMOV UR14, URZ ;  /* 0x000000ff000e7c82 */ /* 0x000fe20008000000 */
[----:B------:R-:W-:Y:S02]  /*3680*/  UISETP.NE.AND UP3, UPT, UR33, URZ, UPT ;  /* 0x000000ff2100728c */ /* 0x000fe4000bf65270 */
[----:B------:R-:W-:Y:S02]  /*3690*/  UIADD3 UR5, UPT, UPT, UR17, 0x4400, URZ ;  /* 0x0000440011057890 */ /* 0x000fe4000fffe0ff */
[----:B------:R-:W-:-:S03]  /*36a0*/  UIADD3 UR4, UPT, UPT, UR17, 0xc400, URZ ;  /* 0x0000c40011047890 */ /* 0x000fc6000fffe0ff */
[----:B--2---:R-:W1:Y:S01]  /*36b0*/  LDS R0, [UR17+0x110] ;  /* 0x00011011ff007984 */ /* 0x004e620008000800 */
[----:B----4-:R-:W-:Y:S02]  /*36c0*/  UIADD3 UR6, UPT, UPT, UR6, 0x3f, URZ ;  /* 0x0000003f06067890 */ /* 0x010fe4000fffe0ff */
[----:B------:R-:W-:Y:S02]  /*36d0*/  USHF.R.U32.HI UR5, URZ, 0x4, UR5 ;  /* 0x00000004ff057899 */ /* 0x000fe40008011605 */
[----:B------:R-:W-:Y:S02]  /*36e0*/  USHF.R.S32.HI UR25, URZ, 0x1f, UR6 ;  /* 0x0000001fff197899 */ /* 0x000fe40008011406 */
[----:B------:R-:W-:Y:S02]  /*36f0*/  USHF.R.U32.HI UR4, URZ, 0x4, UR4 ;  /* 0x00000004ff047899 */ /* 0x000fe40008011604 */
[----:B------:R-:W-:Y:S02]  /*3700*/  ULEA.HI UR25, UR25, UR6, URZ, 0x6 ;  /* 0x0000000619197291 */ /* 0x000fe4000f8f30ff */
[----:B------:R-:W-:-:S02]  /*3710*/  ULOP3.LUT UR5, UR5, 0x3fff, URZ, 0xc0, !UPT ;  /* 0x00003fff05057892 */ /* 0x000fc4000f8ec0ff */
[----:B------:R-:W-:Y:S02]  /*3720*/  USHF.R.S32.HI UR25, URZ, 0x6, UR25 ;  /* 0x00000006ff197899 */ /* 0x000fe40008011419 */
[----:B------:R-:W-:Y:S02]  /*3730*/  ULOP3.LUT UR22, UR4, 0x3fff, URZ, 0xc0, !UPT ;  /* 0x00003fff04167892 */ /* 0x000fe4000f8ec0ff */
[----:B------:R-:W-:Y:S02]  /*3740*/  UISETP.LT.AND UP0, UPT, UR25, 0x1, UPT ;  /* 0x000000011900788c */ /* 0x000fe4000bf01270 */
[----:B------:R-:W-:Y:S02]  /*3750*/  ULOP3.LUT UR21, UR5, 0x10000, URZ, 0xfc, !UPT ;  /* 0x0001000005157892 */ /* 0x000fe4000f8efcff */
[----:B------:R-:W-:Y:S02]  /*3760*/  ULOP3.LUT UR22, UR22, 0x10000, URZ, 0xfc, !UPT ;  /* 0x0001000016167892 */ /* 0x000fe4000f8efcff */
[----:B------:R-:W-:Y:S01]  /*3770*/  USEL UR31, UR25, 0x1, !UP0 ;  /* 0x00000001191f7887 */ /* 0x000fe2000c000000 */
[----:B------:R-:W-:Y:S01]  /*3780*/  UMOV UR28, 0x0 ;  /* 0x00000000001c7882 */ /* 0x000fe20000000000 */
[----:B------:R-:W-:Y:S01]  /*3790*/  UMOV UR29, 0x10100010 ;  /* 0x10100010001d7882 */ /* 0x000fe20000000000 */
[----:B------:R-:W-:Y:S01]  /*37a0*/  UMOV UR26, 0x0 ;  /* 0x00000000001a7882 */ /* 0x000fe20000000000 */
[----:B------:R-:W-:Y:S01]  /*37b0*/  UMOV UR27, 0x10100010 ;  /* 0x10100010001b7882 */ /* 0x000fe20000000000 */
[----:B-1----:R-:W-:-:S15]  /*37c0*/  R2UR UR32, R0 ;  /* 0x00000000002072ca */ /* 0x002fde00000e0000 */
.L_x_74:
[C---:B------:R-:W-:Y:S02]  /*37d0*/  LEA R0, R8.reuse, UR17, 0x3 ;  /* 0x0000001108007c11 */ /* 0x040fe4000f8e18ff */
[----:B------:R-:W-:Y:S02]  /*37e0*/  SHF.L.U32 R4, R3, 0x1f, RZ ;  /* 0x0000001f03047819 */ /* 0x000fe400000006ff */
[----:B------:R-:W-:Y:S02]  /*37f0*/  LEA R5, R8, UR17, 0x4 ;  /* 0x0000001108057c11 */ /* 0x000fe4000f8e20ff */
[----:B------:R-:W1:Y:S02]  /*3800*/  SYNCS.PHASECHK.TRANS64.TRYWAIT P0, [R0+URZ+0x60], R4 ;  /* 0x00006004000075a7 */ /* 0x000e6400080011ff */
[----:B-1-3--:R-:W-:Y:S05]  /*3810*/  @!P0 BRA `(.L_x_67) ;  /* 0x0000004000ac8947 */ /* 0x00afea0003800000 */
.L_x_131:
[----:B-1----:R-:W1:Y:S01]  /*3820*/  LDS.128 R4, [R5+0xf0] ;  /* 0x0000f00005047984 */ /* 0x002e620000000c00 */
[----:B------:R-:W-:Y:S02]  /*3830*/  VIADD R0, R0, 0x70 ;  /* 0x0000007000007836 */ /* 0x000fe40000000000 */
[----:B------:R-:W-:Y:S01]  /*3840*/  VIADD R8, R8, 0x1 ;  /* 0x0000000108087836 */ /* 0x000fe20000000000 */
[----:B------:R-:W-:Y:S01]  /*3850*/  @!PT LDS RZ, [RZ] ;  /* 0x00000000fffff984 */ /* 0x000fe20000000800 */
[----:B------:R-:W-:Y:S01]  /*3860*/  @!PT LDS RZ, [RZ] ;  /* 0x00000000fffff984 */ /* 0x000fe20000000800 */
[----:B------:R-:W-:Y:S01]  /*3870*/  @!PT LDS RZ, [RZ] ;  /* 0x00000000fffff984 */ /* 0x000fe20000000800 */
[----:B------:R-:W-:Y:S01]  /*3880*/  @!PT LDS RZ, [RZ] ;  /* 0x00000000fffff984 */ /* 0x000fe20000000800 */
[----:B------:R2:W-:Y:S06]  /*3890*/  MEMBAR.ALL.CTA ;  /* 0x0000000000007992 */ /* 0x0005ec0000008000 */
[----:B--2---:R-:W2:Y:S01]  /*38a0*/  FENCE.VIEW.ASYNC.S ;  /* 0x00000000000073c6 */ /* 0x004ea20000000000 */
[----:B------:R-:W-:-:S04]  /*38b0*/  PRMT R0, RZ, 0x654, R0 ;  /* 0x00000654ff007816 */ /* 0x000fc80000000000 */
[----:B--2---:R2:W-:Y:S01]  /*38c0*/  SYNCS.ARRIVE.TRANS64.RED.A1T0 RZ, [R0+URZ], RZ ;  /* 0x000000ff00ff79a7 */ /* 0x0045e200081004ff */
[----:B-1----:R-:W-:Y:S01]  /*38d0*/  LOP3.LUT P1, RZ, R6, 0x1, RZ, 0xc0, !PT ;  /* 0x0000000106ff7812 */ /* 0x002fe2000782c0ff */
[----:B--2---:R-:W-:-:S12]  /*38e0*/  BRA.U UP3, `(.L_x_68) ;  /* 0x0000000103e07547 */ /* 0x004fd8000b800000 */
[----:B------:R-:W1:Y:S01]  /*38f0*/  LDCU UR4, c[0x0][0x38c] ;  /* 0x00007180ff0477ac */ /* 0x000e620008000800 */
[----:B------:R-:W-:Y:S02]  /*3900*/  PLOP3.LUT P2, PT, PT, PT, PT, 0x80, 0x8 ;  /* 0x000000000008781c */ /* 0x000fe40003f4f070 */
[----:B------:R-:W-:Y:S01]  /*3910*/  SHF.L.U32 R4, R9, 0x1f, RZ ;  /* 0x0000001f09047819 */ /* 0x000fe200000006ff */
[----:B------:R-:W-:Y:S02]  /*3920*/  ULEA UR23, UR24, UR17, 0x3 ;  /* 0x0000001118177291 */ /* 0x000fe4000f8e18ff */
[----:B------:R-:W-:Y:S02]  /*3930*/  ULEA UR18, UR24, UR32, 0x6 ;  /* 0x0000002018127291 */ /* 0x000fe4000f8e30ff */
[----:B-1----:R-:W-:-:S06]  /*3940*/  UISETP.GE.AND UP0, UPT, UR4, 0x1, UPT ;  /* 0x000000010400788c */ /* 0x002fcc000bf06270 */
[----:B------:R-:W-:-:S05]  /*3950*/  PLOP3.LUT P0, PT, PT, PT, UP0, 0x80, 0x8 ;  /* 0x000000000008781c */ /* 0x000fca0003f0f008 */
[----:B------:R-:W-:-:S08]  /*3960*/  @UP0 ULEA UR4, UR15, UR17, 0x3 ;  /* 0x000000110f040291 */ /* 0x000fd0000f8e18ff */
[----:B------:R-:W-:-:S04]  /*3970*/  @P0 SHF.L.U32 R0, R2, 0x1f, RZ ;  /* 0x0000001f02000819 */ /* 0x000fc800000006ff */
[----:B------:R1:W2:Y:S01]  /*3980*/  @P0 SYNCS.PHASECHK.TRANS64.TRYWAIT P2, [UR4], R0 ;  /* 0x00000000ff0005a7 */ /* 0x0002a20008041104 */
[----:B------:R-:W3:Y:S02]  /*3990*/  SYNCS.PHASECHK.TRANS64.TRYWAIT P0, [UR23+0xa0], R4 ;  /* 0x0000a004ff0075a7 */ /* 0x000ee40008001117 */
[----:B-123--:R-:W-:Y:S05]  /*39a0*/  @!P0 BRA `(.L_x_69) ;  /* 0x00000040005c8947 */ /* 0x00efea0003800000 */
.L_x_133:
[----:B------:R-:W-:Y:S01]  /*39b0*/  UMOV UR19, UR14 ;  /* 0x0000000e00137c82 */ /* 0x000fe20008000000 */
[----:B------:R-:W-:Y:S05]  /*39c0*/  BRA.U !UP0, `(.L_x_70) ;  /* 0x0000000108987547 */ /* 0x000fea000b800000 */
[----:B------:R-:W-:Y:S02]  /*39d0*/  UIADD3 UR19, UPT, UPT, UR31, UR14, URZ ;  /* 0x0000000e1f137290 */ /* 0x000fe4000fffe0ff */
[----:B------:R-:W-:Y:S01]  /*39e0*/  UPLOP3.LUT UP2, UPT, UPT, UPT, UPT, 0x40, 0x4 ;  /* 0x000000000004789c */ /* 0x000fe20003f4e870 */
[----:B------:R-:W-:Y:S01]  /*39f0*/  UMOV UR16, UR25 ;  /* 0x0000001900107c82 */ /* 0x000fe20008000000 */
[----:B------:R-:W-:-:S09]  /*3a00*/  UMOV UR6, UR15 ;  /* 0x0000000f00067c82 */ /* 0x000fd20008000000 */
.L_x_73:
[----:B--2---:R-:W-:Y:S01]  /*3a10*/  ULEA UR5, UR6, UR17, 0x3 ;  /* 0x0000001106057291 */ /* 0x004fe2000f8e18ff */
[----:B---3--:R-:W-:Y:S11]  /*3a20*/  @P2 BRA `(.L_x_71) ;  /* 0x00000000000c2947 */ /* 0x008ff60003800000 */
[----:B-1----:R-:W-:Y:S04]  /*3a30*/  SHF.L.U32 R4, R2, 0x1f, RZ ;  /* 0x0000001f02047819 */ /* 0x002fe800000006ff */
[----:B------:R-:W1:Y:S02]  /*3a40*/  SYNCS.PHASECHK.TRANS64.TRYWAIT P0, [UR5], R4 ;  /* 0x00000004ff0075a7 */ /* 0x000e640008001105 */
[----:B-1----:R-:W-:Y:S05]  /*3a50*/  @!P0 BRA `(.L_x_72) ;  /* 0x0000004000488947 */ /* 0x002fea0003800000 */
.L_x_71:
[----:B------:R-:W-:Y:S01]  /*3a60*/  UISETP.NE.AND UP0, UPT, UR16, 0x1, UPT ;  /* 0x000000011000788c */ /* 0x000fe2000bf05270 */
[----:B------:R-:W-:Y:S01]  /*3a70*/  PLOP3.LUT P2, PT, PT, PT, PT, 0x80, 0x8 ;  /* 0x000000000008781c */ /* 0x000fe20003f4f070 */
[----:B------:R-:W-:Y:S02]  /*3a80*/  UIADD3 UR4, UPT, UPT, UR6, 0x1, URZ ;  /* 0x0000000106047890 */ /* 0x000fe4000fffe0ff */
[----:B------:R-:W-:Y:S02]  /*3a90*/  ULEA UR12, UR6, UR22, 0x7 ;  /* 0x00000016060c7291 */ /* 0x000fe4000f8e38ff */
[----:B------:R-:W-:Y:S01]  /*3aa0*/  UISETP.NE.AND UP1, UPT, UR4, 0x4, UPT ;  /* 0x000000040400788c */ /* 0x000fe2000bf25270 */
[----:B------:R-:W-:Y:S01]  /*3ab0*/  PLOP3.LUT P0, PT, PT, PT, UP0, 0x80, 0x8 ;  /* 0x000000000008781c */ /* 0x000fe20003f0f008 */
[----:B------:R-:W-:Y:S02]  /*3ac0*/  UIADD3 UR10, UPT, UPT, UR12, 0x2, URZ ;  /* 0x000000020c0a7890 */ /* 0x000fe4000fffe0ff */
[----:B------:R-:W-:Y:S02]  /*3ad0*/  USEL UR7, URZ, 0x1, UP1 ;  /* 0x00000001ff077887 */ /* 0x000fe40008800000 */
[----:B------:R-:W-:Y:S02]  /*3ae0*/  USEL UR15, UR4, URZ, UP1 ;  /* 0x000000ff040f7287 */ /* 0x000fe40008800000 */
[----:B------:R-:W-:Y:S02]  /*3af0*/  UIADD3 UR14, UPT, UPT, UR14, 0x1, URZ ;  /* 0x000000010e0e7890 */ /* 0x000fe4000fffe0ff */
[----:B------:R-:W-:Y:S01]  /*3b00*/  @UP0 ULEA UR4, UR15, UR17, 0x3 ;  /* 0x000000110f040291 */ /* 0x000fe2000f8e18ff */
[----:B------:R-:W-:Y:S01]  /*3b10*/  LOP3.LUT R2, R2, UR7, RZ, 0x3c, !PT ;  /* 0x0000000702027c12 */ /* 0x000fe2000f8e3cff */
[----:B------:R-:W-:Y:S01]  /*3b20*/  UIADD3 UR7, UPT, UPT, UR5, 0x20, URZ ;  /* 0x0000002005077890 */ /* 0x000fe2000fffe0ff */
[----:B------:R-:W-:Y:S02]  /*3b30*/  UMOV UR13, 0x80004020 ;  /* 0x80004020000d7882 */ /* 0x000fe40000000000 */
[----:B-1----:R-:W-:Y:S01]  /*3b40*/  @P0 SHF.L.U32 R0, R2, 0x1f, RZ ;  /* 0x0000001f02000819 */ /* 0x002fe200000006ff */
[----:B------:R-:W-:Y:S01]  /*3b50*/  UMOV UR5, 0x80004020 ;  /* 0x8000402000057882 */ /* 0x000fe20000000000 */
[----:B------:R-:W-:Y:S01]  /*3b60*/  UMOV UR11, 0x80004020 ;  /* 0x80004020000b7882 */ /* 0x000fe20000000000 */
[----:B------:R-:W-:Y:S01]  /*3b70*/  UMOV UR9, 0x80004020 ;  /* 0x8000402000097882 */ /* 0x000fe20000000000 */
[----:B------:R2:W3:Y:S01]  /*3b80*/  @P0 SYNCS.PHASECHK.TRANS64.TRYWAIT P2, [UR4], R0 ;  /* 0x00000000ff0005a7 */ /* 0x0004e20008041104 */
[----:B------:R-:W-:Y:S02]  /*3b90*/  ULEA UR4, UR6, UR21, 0x9 ;  /* 0x0000001506047291 */ /* 0x000fe4000f8e48ff */
[----:B------:R-:W-:Y:S02]  /*3ba0*/  UISETP.NE.AND UP0, UPT, UR14, UR19, UPT ;  /* 0x000000130e00728c */ /* 0x000fe4000bf05270 */
[----:B------:R-:W-:Y:S02]  /*3bb0*/  UIADD3 UR8, UPT, UPT, UR4, 0x2, URZ ;  /* 0x0000000204087890 */ /* 0x000fe4000fffe0ff */
[----:B------:R-:W-:Y:S01]  /*3bc0*/  UIADD3 UR16, UPT, UPT, UR16, -0x1, URZ ;  /* 0xffffffff10107890 */ /* 0x000fe2000fffe0ff */
[----:B------:R-:W-:Y:S02]  /*3bd0*/  UMOV UR6, UR15 ;  /* 0x0000000f00067c82 */ /* 0x000fe40008000000 */
[----:B------:R2:W-:Y:S01]  /*3be0*/  UTCQMMA.2CTA gdesc[UR4], gdesc[UR12], tmem[UR18], tmem[UR28], idesc[UR29], UP2 ;  /* 0x00ff1c0c040075ea */ /* 0x0005e20009200312 */
[----:B------:R-:W-:Y:S03]  /*3bf0*/  UPLOP3.LUT UP2, UPT, UPT, UPT, UPT, 0x80, 0x8 ;  /* 0x000000000008789c */ /* 0x000fe60003f4f070 */
[----:B------:R2:W-:Y:S01]  /*3c00*/  UTCQMMA.2CTA gdesc[UR8], gdesc[UR10], tmem[UR18], tmem[UR26], idesc[UR27], UPT ;  /* 0x00ff1a0a080075ea */ /* 0x0005e2000ba00312 */
[----:B------:R2:W-:Y:S01]  /*3c10*/  UTCBAR.2CTA.MULTICAST [UR7], URZ, UR20 ;  /* 0x000000ff070073e9 */ /* 0x0005e20008200814 */
[----:B------:R-:W-:Y:S06]  /*3c20*/  BRA.U UP0, `(.L_x_73) ;  /* 0xfffffffd00787547 */ /* 0x000fec000b83ffff */
.L_x_70:
[----:B--2---:R-:W-:Y:S01]  /*3c30*/  UIADD3 UR4, UPT, UPT, UR23, 0x80, URZ ;  /* 0x0000008017047890 */ /* 0x004fe2000fffe0ff */
[----:B------:R-:W-:-:S08]  /*3c40*/  UMOV UR14, UR19 ;  /* 0x00000013000e7c82 */ /* 0x000fd00008000000 */
[----:B------:R2:W-:Y:S01]  /*3c50*/  UTCBAR.2CTA.MULTICAST [UR4], URZ, UR30 ;  /* 0x000000ff040073e9 */ /* 0x0005e2000820081e */
[----:B------:R-:W-:Y:S02]  /*3c60*/  NOP ;  /* 0x0000000000007918 */ /* 0x000fe40000000000 */
.L_x_68:
[----:B--2---:R-:W-:Y:S01]  /*3c70*/  UIADD3 UR4, UPT, UPT, UR24, 0x1, URZ ;  /* 0x0000000118047890 */ /* 0x004fe2000fffe0ff */
[----:B------:R-:W-:-:S03]  /*3c80*/  ISETP.NE.AND P0, PT, R8, 0x2, PT ;  /* 0x000000020800780c */ /* 0x000fc60003f05270 */
[----:B------:R-:W-:Y:S01]  /*3c90*/  UISETP.NE.AND UP0, UPT, UR4, 0x4, UPT ;  /* 0x000000040400788c */ /* 0x000fe2000bf05270 */
[----:B-1----:R-:W-:Y:S02]  /*3ca0*/  SEL R0, RZ, 0x1, P0 ;  /* 0x00000001ff007807 */ /* 0x002fe40000000000 */
[----:B------:R-:W-:Y:S01]  /*3cb0*/  SEL R8, R8, RZ, P0 ;  /* 0x000000ff08087207 */ /* 0x000fe20000000000 */
[----:B------:R-:W-:Y:S01]  /*3cc0*/  USEL UR5, URZ, 0x1, UP0 ;  /* 0x00000001ff057887 */ /* 0x000fe20008000000 */
[----:B------:R-:W-:Y:S01]  /*3cd0*/  LOP3.LUT R3, R3, R0, RZ, 0x3c, !PT ;  /* 0x0000000003037212 */ /* 0x000fe200078e3cff */
[----:B------:R-:W-:-:S04]  /*3ce0*/  USEL UR24, UR4, URZ, UP0 ;  /* 0x000000ff04187287 */ /* 0x000fc80008000000 */
[----:B------:R-:W-:Y:S01]  /*3cf0*/  LOP3.LUT R9, R9, UR5, RZ, 0x3c, !PT ;  /* 0x0000000509097c12 */ /* 0x000fe2000f8e3cff */
[----:B------:R-:W-:Y:S07]  /*3d00*/  @P1 BRA `(.L_x_74) ;  /* 0xfffffff800b01947 */ /* 0x000fee000383ffff */
[----:B------:R-:W1:Y:S01]  /*3d10*/  S2UR UR8, SR_CgaCtaId ;  /* 0x00000000000879c3 */ /* 0x000e620000008800 */
[----:B------:R-:W-:Y:S01]  /*3d20*/  ELECT P0, URZ, PT ;  /* 0x0000000000ff782f */ /* 0x000fe20003800000 */
[----:B------:R-:W-:Y:S01]  /*3d30*/  HFMA2 R0, -RZ, RZ, 0, 5.9604644775390625e-08 ;  /* 0x00000001ff007431 */ /* 0x000fe200000001ff */
[----:B------:R-:W-:-:S05]  /*3d40*/  UMOV UR4, 0x40 ;  /* 0x0000004000047882 */ /* 0x000fca0000000000 */
[----:B------:R-:W-:Y:S01]  /*3d50*/  UVIRTCOUNT.DEALLOC.SMPOOL 0x80 ;  /* 0x000000800000784c */ /* 0x000fe20000000000 */
[----:B------:R-:W-:Y:S02]  /*3d60*/  UISETP.NE.AND UP1, UPT, UR33, URZ, UPT ;  /* 0x000000ff2100728c */ /* 0x000fe4000bf25270 */
[----:B-1----:R-:W-:-:S09]  /*3d70*/  ULEA UR8, UR8, UR4, 0x18 ;  /* 0x0000000408087291 */ /* 0x002fd2000f8ec0ff */
[----:B------:R1:W-:Y:S01]  /*3d80*/  @P0 STS.U8 [UR8+0x1c], R0 ;  /* 0x00001c00ff000988 */ /* 0x0003e20008000008 */
[----:B------:R-:W-:Y:S05]  /*3d90*/  BRA.U UP1, `(.L_x_75) ;  /* 0x0000000101a07547 */ /* 0x000fea000b800000 */
[----:B------:R-:W-:Y:S01]  /*3da0*/  UIADD3 UR7, UPT, UPT, UR17, 0xa0, URZ ;  /* 0x000000a011077890 */ /* 0x000fe2000fffe0ff */
[----:B------:R-:W-:-:S03]  /*3db0*/  SHF.L.U32 R2, R9, 0x1f, RZ ;  /* 0x0000001f09027819 */ /* 0x000fc600000006ff */
[----:B------:R-:W-:-:S09]  /*3dc0*/  ULEA UR4, UR24, UR7, 0x3 ;  /* 0x0000000718047291 */ /* 0x000fd2000f8e18ff */
[----:B------:R-:W2:Y:S02]  /*3dd0*/  SYNCS.PHASECHK.TRANS64.TRYWAIT P0, [UR4], R2 ;  /* 0x00000002ff0075a7 */ /* 0x000ea40008001104 */
[----:B--2---:R-:W-:Y:S05]  /*3de0*/  @!P0 BRA `(.L_x_76) ;  /* 0x0000003c007c8947 */ /* 0x004fea0003800000 */
.L_x_136:
        /* <DEDUP_REMOVED lines=9> */
.L_x_138:
        /* <DEDUP_REMOVED lines=9> */
.L_x_140:
[----:B------:R-:W-:-:S04]  /*3f10*/  UIADD3 UR4, UPT, UPT, UR4, 0x1, URZ ;  /* 0x0000000104047890 */ /* 0x000fc8000fffe0ff */
[----:B------:R-:W-:-:S04]  /*3f20*/  UISETP.NE.AND UP0, UPT, UR4, 0x4, UPT ;  /* 0x000000040400788c */ /* 0x000fc8000bf05270 */
[----:B------:R-:W-:Y:S02]  /*3f30*/  USEL UR5, URZ, 0x1, UP0 ;  /* 0x00000001ff057887 */ /* 0x000fe40008000000 */
[----:B------:R-:W-:-:S04]  /*3f40*/  USEL UR4, UR4, URZ, UP0 ;  /* 0x000000ff04047287 */ /* 0x000fc80008000000 */
[----:B------:R-:W-:Y:S01]  /*3f50*/  ULEA UR4, UR4, UR7, 0x3 ;  /* 0x0000000704047291 */ /* 0x000fe2000f8e18ff */
[----:B------:R-:W-:-:S04]  /*3f60*/  LOP3.LUT R2, R2, UR5, RZ, 0x3c, !PT ;  /* 0x0000000502027c12 */ /* 0x000fc8000f8e3cff */
[----:B------:R-:W-:Y:S01]  /*3f70*/  SHF.L.U32 R2, R2, 0x1f, RZ ;  /* 0x0000001f02027819 */ /* 0x000fe200000006ff */
[----:B-1----:R-:W-:-:S04]  /*3f80*/  IMAD.U32 R0, RZ, RZ, UR4 ;  /* 0x00000004ff007e24 */ /* 0x002fc8000f8e00ff */
[----:B------:R1:W2:Y:S03]  /*3f90*/  SYNCS.PHASECHK.TRANS64.TRYWAIT P0, [R0+URZ], R2 ;  /* 0x00000002000075a7 */ /* 0x0002a600080011ff */
[----:B--2---:R-:W-:Y:S05]  /*3fa0*/  @!P0 NANOSLEEP.SYNCS 0x989680 ;  /* 0x009896800000895d */ /* 0x004fea0003900000 */
[----:B------:R-:W2:Y:S02]  /*3fb0*/  @!P0 SYNCS.PHASECHK.TRANS64 P0, [R0+URZ], R2 ;  /* 0x00000002000085a7 */ /* 0x000ea400080010ff */
[----:B--2---:R-:W-:Y:S05]  /*3fc0*/  @P0 BRA `(.L_x_79) ;  /* 0x0000000000200947 */ /* 0x004fea0003800000 */
.L_x_80:
[----:B--2---:R2:W4:Y:S02]  /*3fd0*/  SYNCS.PHASECHK.TRANS64.TRYWAIT P0, [R0+URZ], R2 ;  /* 0x00000002000075a7 */ /* 0x00452400080011ff */
[----:B----4-:R-:W-:Y:S05]  /*3fe0*/  @!P0 NANOSLEEP.SYNCS 0x989680 ;  /* 0x009896800000895d */ /* 0x010fea0003900000 */
[----:B------:R-:W4:Y:S02]  /*3ff0*/  @!P0 SYNCS.PHASECHK.TRANS64 P0, [R0+URZ], R2 ;  /* 0x00000002000085a7 */ /* 0x000f2400080010ff */
[----:B----4-:R-:W-:Y:S05]  /*4000*/  @!P0 BRA `(.L_x_80) ;  /* 0xfffffffc00f08947 */ /* 0x010fea000383ffff */
[----:B------:R-:W-:Y:S05]  /*4010*/  BRA `(.L_x_79) ;  /* 0x00000000000c7947 */ /* 0x000fea0003800000 */
.L_x_75:
[----:B------:R-:W-:-:S04]  /*4020*/  UIADD3 UR4, UPT, UPT, UR17, 0xe0, URZ ;  /* 0x000000e011047890 */ /* 0x000fc8000fffe0ff */
[----:B------:R-:W-:-:S09]  /*4030*/  UPRMT UR4, UR35, 0x654, UR4 ;  /* 0x0000065423047896 */ /* 0x000fd20008000004 */
[----:B------:R-:W-:Y:S03]  /*4040*/  SYNCS.ARRIVE.TRANS64.RED.A1T0 RZ, [UR4], RZ ;  /* 0x000000ffffff79a7 */ /* 0x000fe60008100404 */
.L_x_79:
[----:B-12---:R-:W-:Y:S01]  /*4050*/  SHF.L.U32 R2, RZ, 0x1f, RZ ;  /* 0x0000001fff027819 */ /* 0x006fe200000006ff */
[----:B------:R-:W-:Y:S01]  /*4060*/  UIADD3 UR4, UPT, UPT, UR17, 0xe0, URZ ;  /* 0x000000e011047890 */ /* 0x000fe2000fffe0ff */
[----:B------:R-:W-:Y:S02]  /*4070*/  PLOP3.LUT P0, PT, PT, PT, UP1, 0x80, 0x8 ;  /* 0x000000000008781c */ /* 0x000fe40003f0f018 */
[----:B------:R-:W1:Y:S02]  /*4080*/  SYNCS.PHASECHK.TRANS64.TRYWAIT P1, [UR17+0xe0], R2 ;  /* 0x0000e002ff0075a7 */ /* 0x000e640008021111 */
[----:B-1----:R-:W-:Y:S09]  /*4090*/  @!P1 BRA `(.L_x_81) ;  /* 0x0000003c00189947 */ /* 0x002ff20003800000 */
.L_x_142:
[----:B------:R-:W-:Y:S01]  /*40a0*/  @!UP1 UPRMT UR4, UR35, 0x654, UR4 ;  /* 0x0000065423049896 */ /* 0x000fe20008000004 */
[----:B------:R-:W-:Y:S01]  /*40b0*/  UMOV UR5, 0xffff ;  /* 0x0000ffff00057882 */ /* 0x000fe20000000000 */
[----:B------:R-:W-:-:S07]  /*40c0*/  UMOV UR6, 0x1 ;  /* 0x0000000100067882 */ /* 0x000fce0000000000 */
[----:B------:R-:W-:Y:S01]  /*40d0*/  @!P0 SYNCS.ARRIVE.TRANS64.RED.A1T0 RZ, [UR4], RZ ;  /* 0x000000ffffff89a7 */ /* 0x000fe20008100404 */
[----:B------:R-:W-:Y:S01]  /*40e0*/  NOP ;  /* 0x0000000000007918 */ /* 0x000fe20000000000 */
[----:B-1----:R-:W1:Y:S01]  /*40f0*/  LDS R0, [UR8+0x14] ;  /* 0x00001408ff007984 */ /* 0x002e620008000800 */
[----:B------:R-:W-:-:S04]  /*4100*/  ULOP3.LUT UR4, UR32, 0xffff, URZ, 0xc0, !UPT ;  /* 0x0000ffff20047892 */ /* 0x000fc8000f8ec0ff */
[----:B------:R-:W-:-:S04]  /*4110*/  USHF.R.U32.HI UR4, URZ, 0x5, UR4 ;  /* 0x00000005ff047899 */ /* 0x000fc80008011604 */
[----:B------:R-:W-:Y:S02]  /*4120*/  USHF.L.U32 UR5, UR5, UR4, URZ ;  /* 0x0000000405057299 */ /* 0x000fe400080006ff */
[----:B------:R-:W-:-:S04]  /*4130*/  USHF.L.U32 UR4, UR6, UR4, URZ ;  /* 0x0000000406047299 */ /* 0x000fc800080006ff */
[----:B-1----:R-:W-:-:S04]  /*4140*/  LOP3.LUT R0, R0, UR5, RZ, 0xc0, !PT ;  /* 0x0000000500007c12 */ /* 0x002fc8000f8ec0ff */
[----:B------:R-:W-:-:S13]  /*4150*/  ISETP.NE.AND P0, PT, R0, UR5, PT ;  /* 0x0000000500007c0c */ /* 0x000fda000bf05270 */
[----:B------:R-:W-:Y:S05]  /*4160*/  @P0 BRA `(.L_x_82) ;  /* 0x0000000000580947 */ /* 0x000fea0003800000 */
[----:B------:R-:W1:Y:S02]  /*4170*/  LDS R0, [UR8+0x18] ;  /* 0x00001808ff007984 */ /* 0x000e640008000800 */
[----:B-1----:R-:W-:-:S04]  /*4180*/  LOP3.LUT R0, R0, UR4, RZ, 0xc0, !PT ;  /* 0x0000000400007c12 */ /* 0x002fc8000f8ec0ff */
[----:B------:R-:W-:-:S13]  /*4190*/  ISETP.NE.AND P0, PT, R0, UR4, PT ;  /* 0x0000000400007c0c */ /* 0x000fda000bf05270 */
[----:B------:R-:W-:Y:S05]  /*41a0*/  @P0 BRA `(.L_x_83) ;  /* 0x00000000003c0947 */ /* 0x000fea0003800000 */
[----:B------:R-:W1:Y:S01]  /*41b0*/  S2R R2, SR_LANEID ;  /* 0x0000000000027919 */ /* 0x000e620000000000 */
[----:B------:R-:W-:-:S06]  /*41c0*/  ULOP3.LUT UR5, URZ, UR5, URZ, 0x33, !UPT ;  /* 0x00000005ff057292 */ /* 0x000fcc000f8e33ff */
[----:B------:R-:W-:-:S04]  /*41d0*/  IMAD.U32 R0, RZ, RZ, UR5 ;  /* 0x00000005ff007e24 */ /* 0x000fc8000f8e00ff */
[----:B------:R2:W4:Y:S02]  /*41e0*/  REDUX UR7, R0 ;  /* 0x00000000000773c4 */ /* 0x0005240000000000 */
[----:B------:R1:W-:Y:S01]  /*41f0*/  UTCATOMSWS.AND URZ, UR5 ;  /* 0x0000000500ff79e3 */ /* 0x0003e20008000000 */
[----:B--2---:R-:W-:Y:S01]  /*4200*/  LOP3.LUT R0, RZ, UR4, RZ, 0x33, !PT ;  /* 0x00000004ff007c12 */ /* 0x004fe2000f8e33ff */
[----:B------:R-:W-:Y:S02]  /*4210*/  VOTEU.ANY UR4, UPT, PT ;  /* 0x0000000000047886 */ /* 0x000fe400038e0100 */
[----:B------:R-:W-:Y:S02]  /*4220*/  UFLO.U32 UR4, UR4 ;  /* 0x00000004000472bd */ /* 0x000fe400080e0000 */
[----:B------:R-:W2:Y:S04]  /*4230*/  REDUX UR6, R0 ;  /* 0x00000000000673c4 */ /* 0x000ea80000000000 */
[----:B-1----:R-:W-:-:S02]  /*4240*/  ISETP.EQ.U32.AND P0, PT, R2, UR4, PT ;  /* 0x0000000402007c0c */ /* 0x002fc4000bf02070 */
[----:B----4-:R-:W-:-:S11]  /*4250*/  MOV R2, UR7 ;  /* 0x0000000700027c02 */ /* 0x010fd60008000f00 */
[----:B------:R1:W-:Y:S01]  /*4260*/  @P0 ATOMS.AND RZ, [UR8+0x14], R2 ;  /* 0x00001402ffff098c */ /* 0x0003e2000a800008 */
[----:B--2---:R-:W-:-:S05]  /*4270*/  IMAD.U32 R0, RZ, RZ, UR6 ;  /* 0x00000006ff007e24 */ /* 0x004fca000f8e00ff */
[----:B------:R1:W-:Y:S01]  /*4280*/  @P0 ATOMS.AND RZ, [UR8+0x18], R0 ;  /* 0x00001800ffff098c */ /* 0x0003e2000a800008 */
[----:B------:R-:W-:Y:S05]  /*4290*/  BRA `(.L_x_84) ;  /* 0x0000000000147947 */ /* 0x000fea0003800000 */
.L_x_83:
[----:B------:R-:W-:Y:S02]  /*42a0*/  MOV R2, 0x42c0 ;  /* 0x000042c000027802 */ /* 0x000fe40000000f00 */
[----:B---3-5:R-:W-:Y:S05]  /*42b0*/  CALL.REL.NOINC `($__internal_0_$__cuda_sm10x_tcgen05_guardrail_trap_col_being_dealloced_not_returned_by_alloc) ;  /* 0x0000003c002c7944 */ /* 0x028fea0003c00000 */
[----:B------:R-:W-:Y:S05]  /*42c0*/  BRA `(.L_x_84) ;  /* 0x0000000000087947 */ /* 0x000fea0003800000 */
.L_x_82:
[----:B------:R-:W-:Y:S02]  /*42d0*/  MOV R2, 0x42f0 ;  /* 0x000042f000027802 */ /* 0x000fe40000000f00 */
[----:B---3-5:R-:W-:Y:S05]  /*42e0*/  CALL.REL.NOINC `($__internal_2_$__cuda_sm10x_tcgen05_guardrail_trap_unallocated_columns_being_dealloced) ;  /* 0x0000003c00387944 */ /* 0x028fea0003c00000 */
.L_x_84:
[----:B------:R-:W-:Y:S01]  /*42f0*/  NOP ;  /* 0x0000000000007918 */ /* 0x000fe20000000000 */
[----:B------:R-:W-:Y:S05]  /*4300*/  EXIT ;  /* 0x000000000000794d */ /* 0x000fea0003800000 */
.L_x_55:
[----:B------:R-:W-:-:S09]  /*4310*/  UISETP.NE.OR UP0, UPT, UR13, 0x3, !UP3 ;  /* 0x000000030d00788c */ /* 0x000fd2000df05670 */
[----:B------:R-:W-:Y:S05]  /*4320*/  BRA.U UP0, `(.L_x_85) ;  /* 0x0000000d000c7547 */ /* 0x000fea000b800000 */
[----:B------:R-:W1:Y:S01]  /*4330*/  S2UR UR10, SR_CgaCtaId ;  /* 0x00000000000a79c3 */ /* 0x000e620000008800 */
[----:B------:R-:W2:Y:S01]  /*4340*/  LDCU UR26, c[0x0][0x370] ;  /* 0x00006e00ff1a77ac */ /* 0x000ea20008000800 */
[----:B------:R-:W-:Y:S02]  /*4350*/  HFMA2 R13, -RZ, RZ, 0, 0 ;  /* 0x00000000ff0d7431 */ /* 0x000fe400000001ff */
[----:B------:R-:W-:Y:S01]  /*4360*/  IMAD.MOV.U32 R15, RZ, RZ, 0x1 ;  /* 0x00000001ff0f7424 */ /* 0x000fe200078e00ff */
[----:B------:R-:W-:Y:S01]  /*4370*/  MOV R12, 0x2000 ;  /* 0x00002000000c7802 */ /* 0x000fe20000000f00 */
[----:B------:R-:W2:Y:S01]  /*4380*/  LDCU.128 UR28, c[0x0][0xb10] ;  /* 0x00016200ff1c77ac */ /* 0x000ea20008000c00 */
[----:B------:R-:W-:Y:S01]  /*4390*/  IMAD.MOV.U32 R14, RZ, RZ, RZ ;  /* 0x000000ffff0e7224 */ /* 0x000fe200078e00ff */
[----:B------:R-:W3:Y:S01]  /*43a0*/  LDC.64 R16, c[0x0][0x348] ;  /* 0x0000d200ff107b82 */ /* 0x000ee20000000a00 */
[----:B------:R-:W4:Y:S01]  /*43b0*/  LDCU UR25, c[0x0][0x374] ;  /* 0x00006e80ff1977ac */ /* 0x000f220008000800 */
[----:B------:R-:W1:Y:S06]  /*43c0*/  LDCU UR16, c[0x0][0xb0c] ;  /* 0x00016180ff1077ac */ /* 0x000e6c0008000800 */
[----:B------:R-:W3:Y:S01]  /*43d0*/  LDC.64 R2, c[0x0][0x888] ;  /* 0x00022200ff027b82 */ /* 0x000ee20000000a00 */
[----:B------:R-:W1:Y:S01]  /*43e0*/  LDCU UR35, c[0x0][0xb20] ;  /* 0x00016400ff2377ac */ /* 0x000e620008000800 */
[----:B------:R-:W1:Y:S06]  /*43f0*/  LDCU UR4, c[0x0][0xb30] ;  /* 0x00016600ff0477ac */ /* 0x000e6c0008000800 */
[----:B------:R-:W3:Y:S01]  /*4400*/  LDC.64 R4, c[0x0][0x890] ;  /* 0x00022400ff047b82 */ /* 0x000ee20000000a00 */
[----:B------:R-:W-:Y:S01]  /*4410*/  UMOV UR17, 0x400 ;  /* 0x0000040000117882 */ /* 0x000fe20000000000 */
[----:B--2---:R-:W-:-:S02]  /*4420*/  UIMAD.WIDE.U32 UR6, UR26, UR28, URZ ;  /* 0x0000001c1a0672a5 */ /* 0x004fc4000f8e00ff */
[----:B----4-:R-:W-:Y:S02]  /*4430*/  UIMAD.WIDE.U32 UR8, UR25, UR31, URZ ;  /* 0x0000001f190872a5 */ /* 0x010fe4000f8e00ff */
[----:B-1----:R-:W-:Y:S02]  /*4440*/  ULEA UR17, UR10, UR17, 0x18 ;  /* 0x000000110a117291 */ /* 0x002fe4000f8ec0ff */
[----:B------:R-:W-:Y:S02]  /*4450*/  UPLOP3.LUT UP3, UPT, UPT, UPT, UPT, 0x40, 0x4 ;  /* 0x000000000004789c */ /* 0x000fe40003f6e870 */
[----:B------:R-:W-:Y:S01]  /*4460*/  UIADD3 UR27, UPT, UPT, UR17, 0x40, URZ ;  /* 0x00000040111b7890 */ /* 0x000fe2000fffe0ff */
[----:B------:R-:W-:Y:S01]  /*4470*/  UMOV UR6, UR7 ;  /* 0x0000000700067c82 */ /* 0x000fe20008000000 */
[----:B------:R-:W-:Y:S01]  /*4480*/  UMOV UR32, UR9 ;  /* 0x0000000900207c82 */ /* 0x000fe20008000000 */
[----:B------:R-:W-:Y:S02]  /*4490*/  UISETP.GE.AND UP0, UPT, UR40, 0x1, UPT ;  /* 0x000000012800788c */ /* 0x000fe4000bf06270 */
[----:B------:R-:W-:Y:S01]  /*44a0*/  UISETP.NE.AND UP4, UPT, UR40, 0x1, UPT ;  /* 0x000000012800788c */ /* 0x000fe2000bf85270 */
[----:B------:R-:W1:Y:S01]  /*44b0*/  LDCU.64 UR14, c[0x0][0xb28] ;  /* 0x00016500ff0e77ac */ /* 0x000e620008000a00 */
[----:B------:R-:W-:-:S02]  /*44c0*/  UISETP.NE.AND UP6, UPT, UR16, 0x1, UPT ;  /* 0x000000011000788c */ /* 0x000fc4000bfc5270 */
[----:B------:R-:W-:Y:S02]  /*44d0*/  UISETP.NE.AND UP5, UPT, UR30, 0x1, UPT ;  /* 0x000000011e00788c */ /* 0x000fe4000bfa5270 */
[----:B------:R-:W-:Y:S02]  /*44e0*/  UPRMT UR27, UR10, 0x654, UR27 ;  /* 0x000006540a1b7896 */ /* 0x000fe4000800001b */
[----:B------:R-:W-:Y:S02]  /*44f0*/  USHF.R.U32.HI UR33, URZ, UR29, UR6 ;  /* 0x0000001dff217299 */ /* 0x000fe40008011606 */
[----:B------:R-:W-:Y:S02]  /*4500*/  USHF.R.U32.HI UR32, URZ, UR35, UR32 ;  /* 0x00000023ff207299 */ /* 0x000fe40008011620 */
[----:B------:R-:W-:-:S11]  /*4510*/  UISETP.NE.AND UP2, UPT, UR4, 0x1, UPT ;  /* 0x000000010400788c */ /* 0x000fd6000bf45270 */
.L_x_93:
[C---:B------:R-:W-:Y:S02]  /*4520*/  LEA R7, R14.reuse, UR17, 0x3 ;  /* 0x000000110e077c11 */ /* 0x040fe4000f8e18ff */
[----:B------:R-:W-:Y:S02]  /*4530*/  SHF.L.U32 R0, R13, 0x1f, RZ ;  /* 0x0000001f0d007819 */ /* 0x000fe400000006ff */
[----:B------:R-:W-:Y:S02]  /*4540*/  LEA R8, R14, UR17, 0x4 ;  /* 0x000000110e087c11 */ /* 0x000fe4000f8e20ff */
[----:B--2---:R-:W2:Y:S02]  /*4550*/  SYNCS.PHASECHK.TRANS64.TRYWAIT P0, [R7+URZ+0x60], R0 ;  /* 0x00006000070075a7 */ /* 0x004ea400080011ff */
[----:B--2---:R-:W-:Y:S05]  /*4560*/  @!P0 BRA `(.L_x_86) ;  /* 0x0000003400fc8947 */ /* 0x004fea0003800000 */
.L_x_143:
[----:B------:R-:W4:Y:S01]  /*4570*/  LDS.128 R8, [R8+0xf0] ;  /* 0x0000f00008087984 */ /* 0x000f220000000c00 */
[----:B------:R-:W-:Y:S01]  /*4580*/  UISETP.GE.AND UP0, UPT, UR40, 0x1, UPT ;  /* 0x000000012800788c */ /* 0x000fe2000bf06270 */
[----:B------:R-:W-:Y:S01]  /*4590*/  @!PT LDS RZ, [RZ] ;  /* 0x00000000fffff984 */ /* 0x000fe20000000800 */
[----:B------:R-:W-:Y:S01]  /*45a0*/  @!PT LDS RZ, [RZ] ;  /* 0x00000000fffff984 */ /* 0x000fe20000000800 */
[----:B------:R-:W-:Y:S01]  /*45b0*/  @!PT LDS RZ, [RZ] ;  /* 0x00000000fffff984 */ /* 0x000fe20000000800 */
[----:B------:R-:W-:Y:S01]  /*45c0*/  @!PT LDS RZ, [RZ] ;  /* 0x00000000fffff984 */ /* 0x000fe20000000800 */
[----:B------:R1:W-:Y:S06]  /*45d0*/  MEMBAR.ALL.CTA ;  /* 0x0000000000007992 */ /* 0x0003ec0000008000 */
[----:B-1----:R-:W1:Y:S01]  /*45e0*/  FENCE.VIEW.ASYNC.S ;  /* 0x00000000000073c6 */ /* 0x002e620000000000 */
[----:B----4-:R-:W-:Y:S11]  /*45f0*/  LOP3.LUT P0, RZ, R10, 0x1, RZ, 0xc0, !PT ;  /* 0x000000010aff7812 */ /* 0x010ff6000780c0ff */
[----:B------:R-:W-:Y:S02]  /*4600*/  @!UPT UIADD3 URZ, UPT, UPT, URZ, URZ, URZ ;  /* 0x000000fffffff290 */ /* 0x000fe4000fffe0ff */
[----:B-1----:R-:W-:Y:S01]  /*4610*/  VOTEU.ANY UP1, P0 ;  /* 0x0000000000ff7886 */ /* 0x002fe20000020100 */
[----:B------:R-:W-:Y:S11]  /*4620*/  PLOP3.LUT P0, PT, PT, PT, UP1, 0x80, 0x8 ;  /* 0x000000000008781c */ /* 0x000ff60003f0f018 */
[----:B------:R-:W-:Y:S02]  /*4630*/  @!UPT UIADD3 URZ, UPT, UPT, URZ, URZ, URZ ;  /* 0x000000fffffff290 */ /* 0x000fe4000fffe0ff */
[----:B--2---:R-:W-:Y:S02]  /*4640*/  @P0 SHF.R.U32.HI R0, RZ, 0x10, R9 ;  /* 0x00000010ff000819 */ /* 0x004fe40000011609 */
[----:B------:R-:W-:Y:S02]  /*4650*/  @P0 MOV R6, R8 ;  /* 0x0000000800060202 */ /* 0x000fe40000000f00 */
[----:B------:R-:W-:Y:S01]  /*4660*/  @P0 R2UR UR4, R0 ;  /* 0x00000000000402ca */ /* 0x000fe200000e0000 */
[----:B------:R-:W-:Y:S01]  /*4670*/  VIADD R0, R7, 0x70 ;  /* 0x0000007007007836 */ /* 0x000fe20000000000 */
[----:B------:R-:W-:Y:S02]  /*4680*/  @P0 LOP3.LUT R8, R9, 0xffff, RZ, 0xc0, !PT ;  /* 0x0000ffff09080812 */ /* 0x000fe400078ec0ff */
[----:B------:R-:W-:Y:S02]  /*4690*/  @P0 R2UR UR6, R6 ;  /* 0x00000000060602ca */ /* 0x000fe400000e0000 */
[----:B------:R-:W-:Y:S02]  /*46a0*/  PRMT R0, RZ, 0x654, R0 ;  /* 0x00000654ff007816 */ /* 0x000fe40000000000 */
[----:B------:R-:W-:Y:S02]  /*46b0*/  @P0 R2UR UR5, R8 ;  /* 0x00000000080502ca */ /* 0x000fe400000e0000 */
[----:B------:R1:W-:Y:S03]  /*46c0*/  SYNCS.ARRIVE.TRANS64.RED.A1T0 RZ, [R0+URZ], RZ ;  /* 0x000000ff00ff79a7 */ /* 0x0003e600081004ff */
[----:B------:R-:W-:Y:S04]  /*46d0*/  @UP1 UMOV UR24, UR4 ;  /* 0x0000000400181c82 */ /* 0x000fe80008000000 */
[----:B------:R-:W-:Y:S04]  /*46e0*/  @UP1 UMOV UR13, UR6 ;  /* 0x00000006000d1c82 */ /* 0x000fe80008000000 */
[----:B------:R-:W-:Y:S01]  /*46f0*/  @UP1 UMOV UR7, UR5 ;  /* 0x0000000500071c82 */ /* 0x000fe20008000000 */
[----:B------:R-:W-:Y:S05]  /*4700*/  BRA.U !UP0, `(.L_x_87) ;  /* 0x0000000108a47547 */ /* 0x000fea000b800000 */
[----:B------:R-:W-:Y:S02]  /*4710*/  UIMAD.WIDE.U32 UR10, UR7, UR31, URZ ;  /* 0x0000001f070a72a5 */ /* 0x000fe4000f8e00ff */
[----:B------:R-:W-:Y:S02]  /*4720*/  UIMAD.WIDE.U32 UR18, UR13, UR28, URZ ;  /* 0x0000001c0d1272a5 */ /* 0x000fe4000f8e00ff */
[----:B------:R-:W-:Y:S02]  /*4730*/  USEL UR4, UR25, UR32, !UP5 ;  /* 0x0000002019047287 */ /* 0x000fe4000e800000 */
[----:B------:R-:W-:Y:S02]  /*4740*/  USEL UR8, UR26, UR33, !UP6 ;  /* 0x000000211a087287 */ /* 0x000fe4000f000000 */
[----:B------:R-:W-:Y:S02]  /*4750*/  UIMAD.WIDE.U32 UR20, UR4, UR14, URZ ;  /* 0x0000000e041472a5 */ /* 0x000fe4000f8e00ff */
[----:B------:R-:W-:Y:S01]  /*4760*/  UIMAD.WIDE.U32 UR22, UR8, UR14, URZ ;  /* 0x0000000e081672a5 */ /* 0x000fe2000f8e00ff */
[----:B------:R-:W-:Y:S02]  /*4770*/  UMOV UR5, UR11 ;  /* 0x0000000b00057c82 */ /* 0x000fe40008000000 */
[----:B------:R-:W-:Y:S03]  /*4780*/  USHF.R.U32.HI UR6, URZ, UR35, UR5 ;  /* 0x00000023ff067299 */ /* 0x000fe60008011605 */
[----:B------:R-:W-:Y:S01]  /*4790*/  UMOV UR5, UR19 ;  /* 0x0000001300057c82 */ /* 0x000fe20008000000 */
[----:B------:R-:W-:Y:S02]  /*47a0*/  USEL UR6, UR7, UR6, !UP5 ;  /* 0x0000000607067287 */ /* 0x000fe4000e800000 */
[----:B------:R-:W-:Y:S02]  /*47b0*/  USHF.R.U32.HI UR9, URZ, UR29, UR5 ;  /* 0x0000001dff097299 */ /* 0x000fe40008011605 */
[----:B------:R-:W-:Y:S01]  /*47c0*/  UIMAD.WIDE.U32 UR10, UR6, UR14, URZ ;  /* 0x0000000e060a72a5 */ /* 0x000fe2000f8e00ff */
[----:B------:R-:W-:Y:S02]  /*47d0*/  UMOV UR5, UR21 ;  /* 0x0000001500057c82 */ /* 0x000fe40008000000 */
[----:B------:R-:W-:Y:S03]  /*47e0*/  @UP4 USHF.R.U32.HI UR4, URZ, UR15, UR5 ;  /* 0x0000000fff044299 */ /* 0x000fe60008011605 */
[----:B------:R-:W-:Y:S01]  /*47f0*/  UMOV UR5, UR23 ;  /* 0x0000001700057c82 */ /* 0x000fe20008000000 */
[----:B------:R-:W-:Y:S02]  /*4800*/  UIMAD UR4, UR40, UR4, URZ ;  /* 0x00000004280472a4 */ /* 0x000fe4000f8e02ff */
[----:B------:R-:W-:Y:S02]  /*4810*/  @UP4 USHF.R.U32.HI UR8, URZ, UR15, UR5 ;  /* 0x0000000fff084299 */ /* 0x000fe40008011605 */
[----:B------:R-:W-:Y:S02]  /*4820*/  USEL UR5, UR13, UR9, !UP6 ;  /* 0x000000090d057287 */ /* 0x000fe4000f000000 */
[----:B------:R-:W-:Y:S02]  /*4830*/  UIMAD UR9, UR40, UR8, URZ ;  /* 0x00000008280972a4 */ /* 0x000fe4000f8e02ff */
[----:B------:R-:W-:Y:S03]  /*4840*/  UISETP.GE.AND UP0, UPT, UR6, UR4, UPT ;  /* 0x000000040600728c */ /* 0x000fe6000bf06270 */
[----:B------:R-:W-:Y:S01]  /*4850*/  UMOV UR4, UR11 ;  /* 0x0000000b00047c82 */ /* 0x000fe20008000000 */
[----:B------:R-:W-:Y:S02]  /*4860*/  UISETP.GE.OR UP0, UPT, UR5, UR9, UP0 ;  /* 0x000000090500728c */ /* 0x000fe40008706670 */
[----:B------:R-:W-:Y:S02]  /*4870*/  USHF.R.U32.HI UR4, URZ, UR15, UR4 ;  /* 0x0000000fff047299 */ /* 0x000fe40008011604 */
[----:B------:R-:W-:Y:S02]  /*4880*/  UIMAD.WIDE.U32 UR10, UR5, UR14, URZ ;  /* 0x0000000e050a72a5 */ /* 0x000fe4000f8e00ff */
[----:B------:R-:W-:Y:S04]  /*4890*/  USEL UR12, UR6, UR4, !UP4 ;  /* 0x00000004060c7287 */ /* 0x000fe8000e000000 */
[----:B------:R-:W-:Y:S01]  /*48a0*/  UIADD3 UR9, UPT, UPT, -UR12, URZ, URZ ;  /* 0x000000ff0c097290 */ /* 0x000fe2000fffe1ff */
[----:B------:R-:W-:Y:S02]  /*48b0*/  @!UP0 UMOV UR4, UR11 ;  /* 0x0000000b00048c82 */ /* 0x000fe40008000000 */
[----:B------:R-:W-:Y:S02]  /*48c0*/  @!UP0 USHF.R.U32.HI UR4, URZ, UR15, UR4 ;  /* 0x0000000fff048299 */ /* 0x000fe40008011604 */
[----:B------:R-:W-:Y:S02]  /*48d0*/  UIMAD UR9, UR40, UR9, UR6 ;  /* 0x00000009280972a4 */ /* 0x000fe4000f8e0206 */
[----:B------:R-:W-:Y:S04]  /*48e0*/  @!UP0 USEL UR4, UR5, UR4, !UP4 ;  /* 0x0000000405048287 */ /* 0x000fe8000e000000 */
[----:B------:R-:W-:Y:S02]  /*48f0*/  @!UP0 UIMAD UR9, UR8, UR9, UR4 ;  /* 0x00000009080982a4 */ /* 0x000fe4000f8e0204 */
[----:B------:R-:W-:Y:S02]  /*4900*/  @!UP0 UIADD3 UR10, UPT, UPT, UR12, -UR4, URZ ;  /* 0x800000040c0a8290 */ /* 0x000fe4000fffe0ff */
[----:B------:R-:W-:Y:S02]  /*4910*/  UIADD3 UR4, UPT, UPT, -UR5, URZ, URZ ;  /* 0x000000ff05047290 */ /* 0x000fe4000fffe1ff */
[----:B------:R-:W-:Y:S02]  /*4920*/  UIADD3 UR8, UPT, UPT, -UR6, URZ, URZ ;  /* 0x000000ff06087290 */ /* 0x000fe4000fffe1ff */
[----:B------:R-:W-:Y:S02]  /*4930*/  @!UP0 UIMAD UR6, UR10, UR40, UR5 ;  /* 0x000000280a0682a4 */ /* 0x000fe4000f8e0205 */
[----:B------:R-:W-:Y:S02]  /*4940*/  UIMAD UR13, UR16, UR4, UR13 ;  /* 0x00000004100d72a4 */ /* 0x000fe4000f8e020d */
[----:B------:R-:W-:Y:S01]  /*4950*/  UIMAD UR7, UR30, UR8, UR7 ;  /* 0x000000081e0772a4 */ /* 0x000fe2000f8e0207 */
[----:B------:R-:W-:Y:S02]  /*4960*/  @!UP0 UMOV UR5, UR9 ;  /* 0x0000000900058c82 */ /* 0x000fe40008000000 */
[----:B------:R-:W-:Y:S02]  /*4970*/  UIMAD UR13, UR5, UR16, UR13 ;  /* 0x00000010050d72a4 */ /* 0x000fe4000f8e020d */
[----:B------:R-:W-:Y:S11]  /*4980*/  UIMAD UR7, UR6, UR30, UR7 ;  /* 0x0000001e060772a4 */ /* 0x000ff6000f8e0207 */
[----:B------:R-:W-:Y:S01]  /*4990*/  @!UPT UIADD3 URZ, UPT, UPT, URZ, URZ, URZ ;  /* 0x000000fffffff290 */ /* 0x000fe2000fffe0ff */
.L_x_87:
[----:B------:R-:W2:Y:S01]  /*49a0*/  @!UP2 LDCU.128 UR20, c[0x0][0xb10] ;  /* 0x00016200ff14a7ac */ /* 0x000ea20008000c00 */
[C---:B---3--:R-:W-:Y:S02]  /*49b0*/  ISETP.NE.U32.AND P1, PT, R4.reuse, RZ, PT ;  /* 0x000000ff0400720c */ /* 0x048fe40003f25070 */
[----:B------:R-:W-:Y:S02]  /*49c0*/  ISETP.NE.U32.AND P0, PT, R4, RZ, PT ;  /* 0x000000ff0400720c */ /* 0x000fe40003f05070 */
[C---:B------:R-:W-:Y:S02]  /*49d0*/  ISETP.NE.AND.EX P1, PT, R5.reuse, RZ, PT, P1 ;  /* 0x000000ff0500720c */ /* 0x040fe40003f25310 */
[----:B------:R-:W-:Y:S01]  /*49e0*/  ISETP.NE.AND.EX P0, PT, R5, RZ, PT, P0 ;  /* 0x000000ff0500720c */ /* 0x000fe20003f05300 */
[----:B------:R-:W3:Y:S01]  /*49f0*/  @!UP2 LDCU UR5, c[0x0][0xb0c] ;  /* 0x00016180ff05a7ac */ /* 0x000ee20008000800 */
[----:B------:R-:W-:Y:S01]  /*4a00*/  SHF.L.U32 R6, R15, 0x1f, RZ ;  /* 0x0000001f0f067819 */ /* 0x000fe200000006ff */
[----:B--2---:R-:W-:Y:S07]  /*4a10*/  UIMAD.WIDE.U32 UR8, UR13, UR20, URZ ;  /* 0x000000140d0872a5 */ /* 0x004fee000f8e00ff */
[----:B------:R-:W-:Y:S01]  /*4a20*/  @!UP2 UMOV UR4, UR9 ;  /* 0x000000090004ac82 */ /* 0x000fe20008000000 */
[----:B---3--:R-:W-:Y:S02]  /*4a30*/  @!UP2 UISETP.NE.AND UP0, UPT, UR5, 0x1, UPT ;  /* 0x000000010500a88c */ /* 0x008fe4000bf05270 */
[----:B------:R-:W-:Y:S02]  /*4a40*/  @!UP2 USHF.R.U32.HI UR4, URZ, UR21, UR4 ;  /* 0x00000015ff04a299 */ /* 0x000fe40008011604 */
[----:B------:R-:W-:Y:S02]  /*4a50*/  UIMAD.WIDE.U32 UR8, UR7, UR23, URZ ;  /* 0x00000017070872a5 */ /* 0x000fe4000f8e00ff */
[----:B------:R-:W-:Y:S02]  /*4a60*/  @!UP2 USEL UR10, UR13, UR4, !UP0 ;  /* 0x000000040d0aa287 */ /* 0x000fe4000c000000 */
[----:B------:R-:W-:Y:S03]  /*4a70*/  @!UP2 UISETP.NE.AND UP0, UPT, UR22, 0x1, UPT ;  /* 0x000000011600a88c */ /* 0x000fe6000bf05270 */
[----:B------:R-:W-:Y:S02]  /*4a80*/  @!UP2 UMOV UR6, UR9 ;  /* 0x000000090006ac82 */ /* 0x000fe40008000000 */
[----:B------:R-:W2:Y:S02]  /*4a90*/  @!UP2 LDCU UR4, c[0x0][0xb20] ;  /* 0x00016400ff04a7ac */ /* 0x000ea40008000800 */
[----:B--2---:R-:W-:Y:S04]  /*4aa0*/  @!UP2 USHF.R.U32.HI UR6, URZ, UR4, UR6 ;  /* 0x00000004ff06a299 */ /* 0x004fe80008011606 */
[----:B------:R-:W-:Y:S04]  /*4ab0*/  @!UP2 USEL UR6, UR7, UR6, !UP0 ;  /* 0x000000060706a287 */ /* 0x000fe8000c000000 */
[----:B------:R-:W-:Y:S02]  /*4ac0*/  @!UP2 UIADD3 UR4, UPT, UPT, -UR10, UR6, URZ ;  /* 0x000000060a04a290 */ /* 0x000fe4000fffe1ff */
[----:B------:R-:W-:Y:S02]  /*4ad0*/  @!UP2 UIADD3 UR6, UPT, UPT, UR10, -UR6, URZ ;  /* 0x800000060a06a290 */ /* 0x000fe4000fffe0ff */
[----:B------:R-:W-:Y:S02]  /*4ae0*/  @!UP2 UIMAD UR13, UR4, UR5, UR13 ;  /* 0x00000005040da2a4 */ /* 0x000fe4000f8e020d */
[----:B------:R-:W-:Y:S01]  /*4af0*/  @!UP2 UIMAD UR7, UR6, UR22, UR7 ;  /* 0x000000160607a2a4 */ /* 0x000fe2000f8e0207 */
[----:B------:R-:W-:Y:S11]  /*4b00*/  BRA.U UP3, `(.L_x_88) ;  /* 0x0000000103107547 */ /* 0x000ff6000b800000 */
[----:B------:R-:W-:Y:S04]  /*4b10*/  MOV R7, UR34 ;  /* 0x0000002200077c02 */ /* 0x000fe80008000f00 */
[----:B------:R-:W-:Y:S04]  /*4b20*/  SHF.L.U32 R7, R7, 0x1f, RZ ;  /* 0x0000001f07077819 */ /* 0x000fe800000006ff */
[----:B------:R-:W2:Y:S02]  /*4b30*/  SYNCS.PHASECHK.TRANS64.TRYWAIT P2, [UR17+0x58], R7 ;  /* 0x00005807ff0075a7 */ /* 0x000ea40008041111 */
[----:B--2---:R-:W-:Y:S05]  /*4b40*/  @!P2 BRA `(.L_x_89) ;  /* 0x000000300098a947 */ /* 0x004fea0003800000 */
.L_x_88:
[----:B------:R-:W-:Y:S05]  /*4b50*/  @!P1 BRA `(.L_x_90) ;  /* 0x0000000000309947 */ /* 0x000fea0003800000 */
[----:B------:R-:W-:Y:S01]  /*4b60*/  ISETP.NE.U32.AND P1, PT, R2, RZ, PT ;  /* 0x000000ff0200720c */ /* 0x000fe20003f25070 */
[----:B------:R-:W2:Y:S01]  /*4b70*/  LDCU.64 UR4, c[0x0][0x358] ;  /* 0x00006b00ff0477ac */ /* 0x000ea20008000a00 */
[----:B------:R-:W-:Y:S02]  /*4b80*/  IMAD.MOV.U32 R141, RZ, RZ, 0x1 ;  /* 0x00000001ff8d7424 */ /* 0x000fe400078e00ff */
[----:B------:R-:W-:Y:S11]  /*4b90*/  ISETP.NE.AND.EX P1, PT, R3, RZ, PT, P1 ;  /* 0x000000ff0300720c */ /* 0x000ff60003f25310 */
[----:B------:R-:W-:Y:S02]  /*4ba0*/  @!UPT UIADD3 URZ, UPT, UPT, URZ, URZ, URZ ;  /* 0x000000fffffff290 */ /* 0x000fe4000fffe0ff */
[----:B------:R-:W3:Y:S01]  /*4bb0*/  @P1 LDC.64 R8, c[0x0][0x888] ;  /* 0x00022200ff081b82 */ /* 0x000ee20000000a00 */
[----:B-1----:R-:W-:Y:S04]  /*4bc0*/  @P1 IMAD R0, R4, UR36, RZ ;  /* 0x0000002404001c24 */ /* 0x002fe8000f8e02ff */
[----:B---3--:R-:W-:Y:S04]  /*4bd0*/  @P1 IMAD.WIDE R8, R0, 0x4, R8 ;  /* 0x0000000400081825 */ /* 0x008fe800078e0208 */
[----:B------:R-:W-:Y:S01]  /*4be0*/  HFMA2 R0, -RZ, RZ, 0, 5.9604644775390625e-08 ;  /* 0x00000001ff007431 */ /* 0x000fe200000001ff */
[----:B--2--5:R2:W5:Y:S04]  /*4bf0*/  @P1 LDG.E R71, desc[UR4][R8.64] ;  /* 0x0000000408471981 */ /* 0x024568000c1e1900 */
[----:B------:R-:W-:Y:S01]  /*4c00*/  @!P1 PRMT R141, R0, 0x7610, R141 ;  /* 0x00007610008d9816 */ /* 0x000fe2000000008d */
[----:B--2---:R-:W3:Y:S06]  /*4c10*/  @!P1 LDC R71, c[0x0][0x880] ;  /* 0x00022000ff479b82 */ /* 0x004eec0000000800 */
.L_x_90:
[----:B---3-5:R-:W-:Y:S01]  /*4c20*/  @!P0 FSETP.EQ.AND P1, PT, R71, RZ, PT ;  /* 0x000000ff4700820b */ /* 0x028fe20003f22000 */
[----:B------:R-:W-:Y:S01]  /*4c30*/  @!UPT UIADD3 URZ, UPT, UPT, URZ, URZ, URZ ;  /* 0x000000fffffff290 */ /* 0x000fe2000fffe0ff */
[----:B------:R-:W-:Y:S11]  /*4c40*/  @!P0 BRA `(.L_x_91) ;  /* 0x0000000000188947 */ /* 0x000ff60003800000 */
[----:B------:R-:W-:Y:S02]  /*4c50*/  LOP3.LUT P0, RZ, R141, 0xff, RZ, 0xc0, !PT ;  /* 0x000000ff8dff7812 */ /* 0x000fe4000780c0ff */
[----:B------:R-:W-:Y:S04]  /*4c60*/  ISETP.NE.U32.AND P1, PT, R2, RZ, PT ;  /* 0x000000ff0200720c */ /* 0x000fe80003f25070 */
[----:B------:R-:W-:Y:S04]  /*4c70*/  ISETP.NE.AND.EX P1, PT, R3, RZ, PT, P1 ;  /* 0x000000ff0300720c */ /* 0x000fe80003f25310 */
[----:B------:R-:W-:Y:S03]  /*4c80*/  PLOP3.LUT P1, PT, P1, PT, PT, 0x8, 0x80 ;  /* 0x000000000080781c */ /* 0x000fe60000f2e170 */
[----:B------:R-:W-:Y:S11]  /*4c90*/  @P0 FSETP.EQ.AND P1, PT, R71, RZ, PT ;  /* 0x000000ff4700020b */ /* 0x000ff60003f22000 */
[----:B------:R-:W-:Y:S02]  /*4ca0*/  @!UPT UIADD3 URZ, UPT, UPT, URZ, URZ, URZ ;  /* 0x000000fffffff290 */ /* 0x000fe4000fffe0ff */
.L_x_91:
[----:B------:R-:W2:Y:S01]  /*4cb0*/  SYNCS.PHASECHK.TRANS64.TRYWAIT P0, [UR17+0x48], R6 ;  /* 0x00004806ff0075a7 */ /* 0x000ea20008001111 */
[----:B------:R-:W-:Y:S02]  /*4cc0*/  ELECT P2, URZ, PT ;  /* 0x0000000000ff782f */ /* 0x000fe40003840000 */
[----:B------:R-:W-:Y:S01]  /*4cd0*/  IADD3 R14, PT, PT, R14, 0x1, RZ ;  /* 0x000000010e0e7810 */ /* 0x000fe20007ffe0ff */
[----:B--2---:R-:W-:Y:S10]  /*4ce0*/  @!P0 BRA `(.L_x_92) ;  /* 0x0000003000488947 */ /* 0x004ff40003800000 */
.L_x_146:
[----:B------:R-:W-:Y:S01]  /*4cf0*/  PLOP3.LUT P1, PT, P1, P2, PT, 0xf2, 0x2f ;  /* 0x00000000002f781c */ /* 0x000fe20000f25e72 */
[----:B------:R-:W-:Y:S01]  /*4d00*/  UMOV UR18, 0x0 ;  /* 0x0000000000127882 */ /* 0x000fe20000000000 */
[----:B------:R-:W-:Y:S01]  /*4d10*/  UMOV UR19, 0x10000000 ;  /* 0x1000000000137882 */ /* 0x000fe20000000000 */
[----:B------:R-:W-:Y:S01]  /*4d20*/  UMOV UR12, UR36 ;  /* 0x00000024000c7c82 */ /* 0x000fe20008000000 */
[----:B------:R-:W-:Y:S01]  /*4d30*/  LOP3.LUT R15, R15, 0x1, RZ, 0x3c, !PT ;  /* 0x000000010f0f7812 */ /* 0x000fe200078e3cff */
[----:B------:R-:W-:Y:S01]  /*4d40*/  UPLOP3.LUT UP3, UPT, UPT, UPT, UPT, 0x80, 0x8 ;  /* 0x000000000008789c */ /* 0x000fe20003f6f070 */
[----:B------:R-:W-:Y:S07]  /*4d50*/  UMOV UR36, UR24 ;  /* 0x0000001800247c82 */ /* 0x000fee0008000000 */
[----:B-1----:R-:W-:Y:S01]  /*4d60*/  @!P1 IADD3 R6, P0, PT, R16, 0x580, RZ ;  /* 0x0000058010069810 */ /* 0x002fe20007f1e0ff */
[----:B------:R-:W-:Y:S03]  /*4d70*/  VOTEU.ALL UP0, P1 ;  /* 0x0000000000ff7886 */ /* 0x000fe60000800000 */
[----:B------:R-:W-:Y:S01]  /*4d80*/  @!P1 R2UR UR5, R6 ;  /* 0x00000000060592ca */ /* 0x000fe200000e0000 */
[----:B------:R-:W-:Y:S01]  /*4d90*/  @!P1 IMAD.X R0, RZ, RZ, R17, P0 ;  /* 0x000000ffff009224 */ /* 0x000fe200000e0611 */
[----:B------:R-:W-:Y:S01]  /*4da0*/  @!UP0 USHF.L.U32 UR10, UR45, 0x6, URZ ;  /* 0x000000062d0a8899 */ /* 0x000fe200080006ff */
[----:B------:R-:W-:Y:S01]  /*4db0*/  ISETP.NE.AND P0, PT, R14, 0x2, PT ;  /* 0x000000020e00780c */ /* 0x000fe20003f05270 */
[----:B------:R-:W-:Y:S02]  /*4dc0*/  @!UP0 USHF.L.U32 UR11, UR46, 0x7, URZ ;  /* 0x000000072e0b8899 */ /* 0x000fe400080006ff */
[----:B------:R-:W-:Y:S01]  /*4dd0*/  @!P1 R2UR UR4, R0 ;  /* 0x00000000000492ca */ /* 0x000fe200000e0000 */
[----:B------:R-:W-:Y:S01]  /*4de0*/  @!UP0 UIADD3 UR8, UPT, UPT, UR17, 0x200, URZ ;  /* 0x0000020011088890 */ /* 0x000fe2000fffe0ff */
[----:B------:R-:W-:Y:S01]  /*4df0*/  SEL R0, RZ, 0x1, P0 ;  /* 0x00000001ff007807 */ /* 0x000fe20000000000 */
[----:B------:R-:W-:Y:S01]  /*4e00*/  @!UP0 UIADD3 UR9, UPT, UPT, UR17, 0x40, URZ ;  /* 0x0000004011098890 */ /* 0x000fe2000fffe0ff */
[----:B------:R-:W-:Y:S01]  /*4e10*/  SEL R14, R14, RZ, P0 ;  /* 0x000000ff0e0e7207 */ /* 0x000fe20000000000 */
[----:B------:R-:W-:Y:S01]  /*4e20*/  VOTEU.ALL UP0, P1 ;  /* 0x0000000000ff7886 */ /* 0x000fe20000800000 */
[----:B------:R-:W-:Y:S01]  /*4e30*/  LOP3.LUT R13, R13, R0, RZ, 0x3c, !PT ;  /* 0x000000000d0d7212 */ /* 0x000fe200078e3cff */
[----:B------:R-:W-:Y:S01]  /*4e40*/  IMAD.U32 R6, RZ, RZ, UR5 ;  /* 0x00000005ff067e24 */ /* 0x000fe2000f8e00ff */
[----:B------:R-:W-:Y:S02]  /*4e50*/  UIADD3 UR45, UPT, UPT, UR7, UR55, URZ ;  /* 0x00000037072d7290 */ /* 0x000fe4000fffe0ff */
[----:B------:R-:W-:Y:S03]  /*4e60*/  UIADD3 UR46, UPT, UPT, UR13, UR58, URZ ;  /* 0x0000003a0d2e7290 */ /* 0x000fe6000fffe0ff */
[----:B------:R-:W-:Y:S01]  /*4e70*/  IMAD.U32 R7, RZ, RZ, UR4 ;  /* 0x00000004ff077e24 */ /* 0x000fe2000f8e00ff */
[----:B------:R-:W-:Y:S04]  /*4e80*/  @!P1 R2UR UR4, R6 ;  /* 0x00000000060492ca */ /* 0x000fe800000e0000 */
[----:B------:R-:W-:Y:S11]  /*4e90*/  @!P1 R2UR UR5, R7 ;  /* 0x00000000070592ca */ /* 0x000ff600000e0000 */
[----:B------:R-:W-:Y:S02]  /*4ea0*/  @!UPT UIADD3 URZ, UPT, UPT, URZ, URZ, URZ ;  /* 0x000000fffffff290 */ /* 0x000fe4000fffe0ff */
[----:B------:R2:W-:Y:S01]  /*4eb0*/  @!UP0 UTMALDG.3D [UR8], [UR4], desc[UR18] ;  /* 0x00001208040085b4 */ /* 0x0005e20008011000 */
[----:B------:R2:W-:Y:S01]  /*4ec0*/  @!P1 SYNCS.ARRIVE.TRANS64.RED.A0TR RZ, [UR17+0x40], R12 ;  /* 0x0000400cffff99a7 */ /* 0x0005e20008300411 */
[----:B------:R-:W-:Y:S01]  /*4ed0*/  SYNCS.ARRIVE.TRANS64.RED.A1T0 RZ, [UR27], RZ ;  /* 0x000000ffffff79a7 */ /* 0x000fe2000810041b */
[----:B------:R-:W-:Y:S05]  /*4ee0*/  BRA.U UP1, `(.L_x_93) ;  /* 0xfffffff5018c7547 */ /* 0x000fea000b83ffff */
[----:B------:R-:W-:Y:S07]  /*4ef0*/  MOV R0, UR17 ;  /* 0x0000001100007c02 */ /* 0x000fee0008000f00 */
.L_x_94:
[----:B-1----:R-:W-:-:S04]  /*4f00*/  SHF.L.U32 R2, R15, 0x1f, RZ ;  /* 0x0000001f0f027819 */ /* 0x002fc800000006ff */
[----:B------:R1:W3:Y:S03]  /*4f10*/  SYNCS.PHASECHK.TRANS64.TRYWAIT P0, [R0+URZ+0x48], R2 ;  /* 0x00004802000075a7 */ /* 0x0002e600080011ff */
[----:B---3--:R-:W-:Y:S05]  /*4f20*/  @!P0 NANOSLEEP.SYNCS 0x989680 ;  /* 0x009896800000895d */ /* 0x008fea0003900000 */
[----:B------:R-:W3:Y:S02]  /*4f30*/  @!P0 SYNCS.PHASECHK.TRANS64 P0, [R0+URZ+0x48], R2 ;  /* 0x00004802000085a7 */ /* 0x000ee400080010ff */
[----:B--23--:R-:W-:Y:S05]  /*4f40*/  @P0 EXIT ;  /* 0x000000000000094d */ /* 0x00cfea0003800000 */
[----:B------:R-:W-:Y:S05]  /*4f50*/  BRA `(.L_x_94) ;  /* 0xfffffffc00e87947 */ /* 0x000fea000383ffff */
.L_x_85:
[----:B------:R-:W-:-:S06]  /*4f60*/  UISETP.GE.AND UP0, UPT, UR13, 0x4, UPT ;  /* 0x000000040d00788c */ /* 0x000fcc000bf06270 */
[----:B------:R-:W-:-:S13]  /*4f70*/  PLOP3.LUT P0, PT, PT, PT, UP0, 0x80, 0x8 ;  /* 0x000000000008781c */ /* 0x000fda0003f0f008 */
[----:B------:R-:W-:Y:S05]  /*4f80*/  @!P0 EXIT ;  /* 0x000000000000894d */ /* 0x000fea0003800000 */
[----:B------:R-:W1:Y:S08]  /*4f90*/  S2UR UR4, SR_CgaCtaId ;  /* 0x00000000000479c3 */ /* 0x000e700000008800 */
[----:B------:R-:W-:Y:S01]  /*4fa0*/  BAR.SYNC.DEFER_BLOCKING 0x6, 0xa0 ;  /* 0x0182800000007b1d */ /* 0x000fe20000010000 */
[C---:B------:R-:W-:Y:S01]  /*4fb0*/  IMAD.SHL.U32 R4, R131.reuse, 0x40, RZ ;  /* 0x0000004083047824 */ /* 0x040fe200078e00ff */
[----:B------:R-:W-:Y:S01]  /*4fc0*/  CS2R R146, SRZ ;  /* 0x0000000000927805 */ /* 0x000fe2000001ff00 */
[C---:B------:R-:W-:Y:S01]  /*4fd0*/  IMAD.SHL.U32 R140, R131.reuse, 0x8, RZ ;  /* 0x00000008838c7824 */ /* 0x040fe200078e00ff */
[----:B------:R-:W-:Y:S01]  /*4fe0*/  CS2R R144, SRZ ;  /* 0x0000000000907805 */ /* 0x000fe2000001ff00 */
[C---:B------:R-:W-:Y:S01]  /*4ff0*/  IMAD.SHL.U32 R148, R131.reuse, 0x10, RZ ;  /* 0x0000001083947824 */ /* 0x040fe200078e00ff */
[----:B------:R-:W-:Y:S01]  /*5000*/  UMOV UR44, 0x400 ;  /* 0x00000400002c7882 */ /* 0x000fe20000000000 */
[----:B------:R-:W-:Y:S01]  /*5010*/  LOP3.LUT R5, R4, 0x180, RZ, 0xc0, !PT ;  /* 0x0000018004057812 */ /* 0x000fe200078ec0ff */
[----:B------:R-:W2:Y:S01]  /*5020*/  LDC.64 R136, c[0x0][0x888] ;  /* 0x00022200ff887b82 */ /* 0x000ea20000000a00 */
[----:B------:R-:W-:Y:S01]  /*5030*/  IMAD.U32 R69, R131, 0x10000, RZ ;  /* 0x0001000083457824 */ /* 0x000fe200078e00ff */
[----:B------:R-:W-:Y:S01]  /*5040*/  LOP3.LUT R150, R148, 0x20, RZ, 0xc0, !PT ;  /* 0x0000002094967812 */ /* 0x000fe200078ec0ff */
[----:B------:R-:W-:Y:S01]  /*5050*/  IMAD.MOV.U32 R68, RZ, RZ, RZ ;  /* 0x000000ffff447224 */ /* 0x000fe200078e00ff */
[----:B------:R-:W-:Y:S01]  /*5060*/  LOP3.LUT R140, R5, 0x30, R140, 0xf8, !PT ;  /* 0x00000030058c7812 */ /* 0x000fe200078ef88c */
[----:B------:R-:W3:Y:S01]  /*5070*/  LDCU UR53, c[0x0][0x370] ;  /* 0x00006e00ff3577ac */ /* 0x000ee20008000800 */
[----:B------:R-:W-:-:S02]  /*5080*/  LOP3.LUT R69, R69, 0x600000, RZ, 0xc0, !PT ;  /* 0x0060000045457812 */ /* 0x000fc400078ec0ff */
[----:B------:R-:W4:Y:S01]  /*5090*/  LDC.64 R138, c[0x0][0x890] ;  /* 0x00022400ff8a7b82 */ /* 0x000f220000000a00 */
[----:B------:R-:W-:Y:S01]  /*50a0*/  LOP3.LUT R140, R140, 0x1e40, R4, 0xf8, !PT ;  /* 0x00001e408c8c7812 */ /* 0x000fe200078ef804 */
[----:B------:R-:W2:Y:S01]  /*50b0*/  LDCU.64 UR62, c[0x0][0x348] ;  /* 0x00006900ff3e77ac */ /* 0x000ea20008000a00 */
[----:B------:R-:W-:Y:S01]  /*50c0*/  LOP3.LUT R148, R148, 0x40, RZ, 0xc0, !PT ;  /* 0x0000004094947812 */ /* 0x000fe200078ec0ff */
[----:B------:R-:W2:Y:S04]  /*50d0*/  LDCU UR41, c[0x0][0xb0c] ;  /* 0x00016180ff2977ac */ /* 0x000ea80008000800 */
[----:B------:R-:W2:Y:S01]  /*50e0*/  LDC.64 R134, c[0x0][0x8b0] ;  /* 0x00022c00ff867b82 */ /* 0x000ea20000000a00 */
[----:B-1----:R-:W-:Y:S01]  /*50f0*/  ULEA UR44, UR4, UR44, 0x18 ;  /* 0x0000002c042c7291 */ /* 0x002fe2000f8ec0ff */
[----:B------:R-:W1:Y:S06]  /*5100*/  LDCU UR61, c[0x0][0xb20] ;  /* 0x00016400ff3d77ac */ /* 0x000e6c0008000800 */
[----:B------:R-:W1:Y:S01]  /*5110*/  LDC.64 R132, c[0x0][0x8a8] ;  /* 0x00022a00ff847b82 */ /* 0x000e620000000a00 */
[----:B------:R-:W-:Y:S01]  /*5120*/  VIADD R149, R140, UR44 ;  /* 0x0000002c8c957c36 */ /* 0x000fe20008000000 */
[----:B------:R-:W-:Y:S01]  /*5130*/  UIADD3 UR4, UPT, UPT, UR44, 0x2200, URZ ;  /* 0x000022002c047890 */ /* 0x000fe2000fffe0ff */
[----:B------:R-:W3:Y:S01]  /*5140*/  LDS R0, [UR44+0x110] ;  /* 0x0001102cff007984 */ /* 0x000ee20008000800 */
[----:B------:R-:W1:Y:S02]  /*5150*/  LDCU UR39, c[0x0][0xb30] ;  /* 0x00016600ff2777ac */ /* 0x000e640008000800 */
[----:B------:R-:W-:-:S02]  /*5160*/  IADD3 R150, PT, PT, -R150, 0x200, R149 ;  /* 0x0000020096967810 */ /* 0x000fc40007ffe195 */
[----:B------:R-:W-:Y:S01]  /*5170*/  IADD3 R149, PT, PT, -R148, 0x200, R149 ;  /* 0x0000020094957810 */ /* 0x000fe20007ffe195 */
[----:B------:R-:W-:Y:S01]  /*5180*/  IMAD.U32 R151, RZ, RZ, UR4 ;  /* 0x00000004ff977e24 */ /* 0x000fe2000f8e00ff */
[----:B------:R-:W1:Y:S01]  /*5190*/  LDCU.64 UR56, c[0x0][0x888] ;  /* 0x00011100ff3877ac */ /* 0x000e620008000a00 */
[----:B------:R-:W-:Y:S01]  /*51a0*/  IMAD.IADD R148, R150, 0x1, -R148 ;  /* 0x0000000196947824 */ /* 0x000fe200078e0a94 */
[----:B------:R-:W1:Y:S01]  /*51b0*/  LDCU.64 UR42, c[0x0][0xb28] ;  /* 0x00016500ff2a77ac */ /* 0x000e620008000a00 */
[----:B------:R-:W1:Y:S01]  /*51c0*/  LDCU.128 UR48, c[0x0][0xb10] ;  /* 0x00016200ff3077ac */ /* 0x000e620008000c00 */
[----:B------:R-:W1:Y:S01]  /*51d0*/  LDCU UR52, c[0x0][0x374] ;  /* 0x00006e80ff3477ac */ /* 0x000e620008000800 */
[----:B------:R-:W-:Y:S01]  /*51e0*/  UIADD3 UR59, UPT, UPT, UR44, 0x200, URZ ;  /* 0x000002002c3b7890 */ /* 0x000fe2000fffe0ff */
[----:B--234-:R-:W-:-:S11]  /*51f0*/  IMAD.IADD R69, R0, 0x1, R69 ;  /* 0x0000000100457824 */ /* 0x01cfd600078e0245 */
.L_x_112:
[----:B------:R-:W-:Y:S02]  /*5200*/  LEA R3, R144, UR44, 0x3 ;  /* 0x0000002c90037c11 */ /* 0x000fe4000f8e18ff */
[----:B------:R-:W-:Y:S02]  /*5210*/  SHF.L.U32 R0, R146, 0x1f, RZ ;  /* 0x0000001f92007819 */ /* 0x000fe400000006ff */
[----:B------:R-:W-:Y:S02]  /*5220*/  LEA R4, R144, UR44, 0x4 ;  /* 0x0000002c90047c11 */ /* 0x000fe4000f8e20ff */
[----:B--2---:R-:W2:Y:S02]  /*5230*/  SYNCS.PHASECHK.TRANS64.TRYWAIT P0, [R3+URZ+0x60], R0 ;  /* 0x00006000030075a7 */ /* 0x004ea400080011ff */
[----:B-12---:R-:W-:Y:S05]  /*5240*/  @!P0 BRA `(.L_x_95) ;  /* 0x0000002c00088947 */ /* 0x006fea0003800000 */
.L_x_147:
[----:B------:R-:W3:Y:S01]  /*5250*/  LDS.128 R4, [R4+0xf0] ;  /* 0x0000f00004047984 */ /* 0x000ee20000000c00 */
[----:B------:R-:W-:Y:S01]  /*5260*/  UISETP.GE.AND UP0, UPT, UR40, 0x1, UPT ;  /* 0x000000012800788c */ /* 0x000fe2000bf06270 */
[----:B------:R-:W-:Y:S01]  /*5270*/  @!PT LDS RZ, [RZ] ;  /* 0x00000000fffff984 */ /* 0x000fe20000000800 */
[----:B------:R-:W-:Y:S01]  /*5280*/  @!PT LDS RZ, [RZ] ;  /* 0x00000000fffff984 */ /* 0x000fe20000000800 */
[----:B------:R-:W-:Y:S01]  /*5290*/  @!PT LDS RZ, [RZ] ;  /* 0x00000000fffff984 */ /* 0x000fe20000000800 */
[----:B------:R-:W-:Y:S01]  /*52a0*/  @!PT LDS RZ, [RZ] ;  /* 0x00000000fffff984 */ /* 0x000fe20000000800 */
[----:B------:R4:W-:Y:S06]  /*52b0*/  MEMBAR.ALL.CTA ;  /* 0x0000000000007992 */ /* 0x0009ec0000008000 */
[----:B----4-:R-:W4:Y:S01]  /*52c0*/  FENCE.VIEW.ASYNC.S ;  /* 0x00000000000073c6 */ /* 0x010f220000000000 */
[----:B---3--:R-:W-:Y:S11]  /*52d0*/  LOP3.LUT P0, RZ, R6, 0x1, RZ, 0xc0, !PT ;  /* 0x0000000106ff7812 */ /* 0x008ff6000780c0ff */
[----:B------:R-:W-:Y:S02]  /*52e0*/  @!UPT UIADD3 URZ, UPT, UPT, URZ, URZ, URZ ;  /* 0x000000fffffff290 */ /* 0x000fe4000fffe0ff */
[----:B----4-:R-:W-:Y:S01]  /*52f0*/  VOTEU.ANY UP1, P0 ;  /* 0x0000000000ff7886 */ /* 0x010fe20000020100 */
[----:B------:R-:W-:Y:S01]  /*5300*/  PLOP3.LUT P0, PT, PT, PT, UP1, 0x80, 0x8 ;  /* 0x000000000008781c */ /* 0x000fe20003f0f018 */
[----:B------:R-:W-:Y:S11]  /*5310*/  UP2UR UR47, UPR, URZ, 0x2 ;  /* 0x00000002ff2f7883 */ /* 0x000ff60008000000 */
[----:B------:R-:W-:Y:S01]  /*5320*/  @!UPT UIADD3 URZ, UPT, UPT, URZ, URZ, URZ ;  /* 0x000000fffffff290 */ /* 0x000fe2000fffe0ff */
        /* <DEDUP_REMOVED lines=13> */
[----:B-1----:R-:W-:Y:S02]  /*5400*/  UIMAD.WIDE.U32 UR4, UR52, UR51, URZ ;  /* 0x00000033340472a5 */ /* 0x002fe4000f8e00ff */
[----:B------:R-:W-:Y:S02]  /*5410*/  UIMAD.WIDE.U32 UR6, UR53, UR48, URZ ;  /* 0x00000030350672a5 */ /* 0x000fe4000f8e00ff */
[----:B------:R-:W-:Y:S02]  /*5420*/  UISETP.NE.AND UP0, UPT, UR50, 0x1, UPT ;  /* 0x000000013200788c */ /* 0x000fe4000bf05270 */
[----:B------:R-:W-:Y:S02]  /*5430*/  UIMAD.WIDE.U32 UR8, UR37, UR51, URZ ;  /* 0x00000033250872a5 */ /* 0x000fe4000f8e00ff */
[----:B------:R-:W-:Y:S02]  /*5440*/  UIMAD.WIDE.U32 UR10, UR38, UR48, URZ ;  /* 0x00000030260a72a5 */ /* 0x000fe4000f8e00ff */
[----:B------:R-:W-:Y:S02]  /*5450*/  UISETP.NE.AND UP1, UPT, UR41, 0x1, UPT ;  /* 0x000000012900788c */ /* 0x000fe4000bf25270 */
[----:B------:R-:W-:Y:S01]  /*5460*/  UISETP.NE.AND UP2, UPT, UR40, 0x1, UPT ;  /* 0x000000012800788c */ /* 0x000fe2000bf45270 */
[----:B------:R-:W-:Y:S02]  /*5470*/  UMOV UR4, UR5 ;  /* 0x0000000500047c82 */ /* 0x000fe40008000000 */
[----:B------:R-:W-:Y:S03]  /*5480*/  USHF.R.U32.HI UR5, URZ, UR61, UR4 ;  /* 0x0000003dff057299 */ /* 0x000fe60008011604 */
[----:B------:R-:W-:Y:S02]  /*5490*/  UMOV UR4, UR7 ;  /* 0x0000000700047c82 */ /* 0x000fe40008000000 */
[----:B------:R-:W-:Y:S02]  /*54a0*/  USHF.R.U32.HI UR7, URZ, UR49, UR4 ;  /* 0x00000031ff077299 */ /* 0x000fe40008011604 */
[----:B------:R-:W-:Y:S02]  /*54b0*/  USEL UR4, UR52, UR5, !UP0 ;  /* 0x0000000534047287 */ /* 0x000fe4000c000000 */
[----:B------:R-:W-:Y:S01]  /*54c0*/  USEL UR7, UR53, UR7, !UP1 ;  /* 0x0000000735077287 */ /* 0x000fe2000c800000 */
[----:B------:R-:W-:Y:S01]  /*54d0*/  UMOV UR5, UR9 ;  /* 0x0000000900057c82 */ /* 0x000fe20008000000 */
[----:B------:R-:W-:Y:S02]  /*54e0*/  UIMAD.WIDE.U32 UR8, UR4, UR42, URZ ;  /* 0x0000002a040872a5 */ /* 0x000fe4000f8e00ff */
[----:B------:R-:W-:Y:S03]  /*54f0*/  USHF.R.U32.HI UR6, URZ, UR61, UR5 ;  /* 0x0000003dff067299 */ /* 0x000fe60008011605 */
[----:B------:R-:W-:Y:S01]  /*5500*/  UMOV UR5, UR11 ;  /* 0x0000000b00057c82 */ /* 0x000fe20008000000 */
[----:B------:R-:W-:Y:S02]  /*5510*/  UIMAD.WIDE.U32 UR10, UR7, UR42, URZ ;  /* 0x0000002a070a72a5 */ /* 0x000fe4000f8e00ff */
[----:B------:R-:W-:Y:S02]  /*5520*/  USHF.R.U32.HI UR12, URZ, UR49, UR5 ;  /* 0x00000031ff0c7299 */ /* 0x000fe40008011605 */
[----:B------:R-:W-:Y:S01]  /*5530*/  USEL UR6, UR37, UR6, !UP0 ;  /* 0x0000000625067287 */ /* 0x000fe2000c000000 */
[----:B------:R-:W-:Y:S02]  /*5540*/  UMOV UR5, UR9 ;  /* 0x0000000900057c82 */ /* 0x000fe40008000000 */
[----:B------:R-:W-:Y:S01]  /*5550*/  UMOV UR10, UR11 ;  /* 0x0000000b000a7c82 */ /* 0x000fe20008000000 */
[----:B------:R-:W-:Y:S02]  /*5560*/  @UP2 USHF.R.U32.HI UR4, URZ, UR43, UR5 ;  /* 0x0000002bff042299 */ /* 0x000fe40008011605 */
[----:B------:R-:W-:Y:S02]  /*5570*/  @UP2 USHF.R.U32.HI UR7, URZ, UR43, UR10 ;  /* 0x0000002bff072299 */ /* 0x000fe4000801160a */
[----:B------:R-:W-:Y:S02]  /*5580*/  UIMAD UR4, UR40, UR4, URZ ;  /* 0x00000004280472a4 */ /* 0x000fe4000f8e02ff */
[----:B------:R-:W-:Y:S02]  /*5590*/  UIMAD.WIDE.U32 UR10, UR6, UR42, URZ ;  /* 0x0000002a060a72a5 */ /* 0x000fe4000f8e00ff */
[----:B------:R-:W-:Y:S02]  /*55a0*/  USEL UR5, UR38, UR12, !UP1 ;  /* 0x0000000c26057287 */ /* 0x000fe4000c800000 */
[----:B------:R-:W-:Y:S02]  /*55b0*/  UIMAD UR8, UR40, UR7, URZ ;  /* 0x00000007280872a4 */ /* 0x000fe4000f8e02ff */
[----:B------:R-:W-:Y:S03]  /*55c0*/  UISETP.GE.AND UP0, UPT, UR6, UR4, UPT ;  /* 0x000000040600728c */ /* 0x000fe6000bf06270 */
[----:B------:R-:W-:Y:S01]  /*55d0*/  UMOV UR4, UR11 ;  /* 0x0000000b00047c82 */ /* 0x000fe20008000000 */
[----:B------:R-:W-:Y:S02]  /*55e0*/  UISETP.GE.OR UP0, UPT, UR5, UR8, UP0 ;  /* 0x000000080500728c */ /* 0x000fe40008706670 */
[----:B------:R-:W-:Y:S02]  /*55f0*/  USHF.R.U32.HI UR4, URZ, UR43, UR4 ;  /* 0x0000002bff047299 */ /* 0x000fe40008011604 */
[----:B------:R-:W-:Y:S02]  /*5600*/  UIMAD.WIDE.U32 UR8, UR5, UR42, URZ ;  /* 0x0000002a050872a5 */ /* 0x000fe4000f8e00ff */
[----:B------:R-:W-:Y:S02]  /*5610*/  USEL UR11, UR6, UR4, !UP2 ;  /* 0x00000004060b7287 */ /* 0x000fe4000d000000 */
[----:B------:R-:W-:Y:S02]  /*5620*/  UIADD3 UR8, UPT, UPT, -UR5, URZ, URZ ;  /* 0x000000ff05087290 */ /* 0x000fe4000fffe1ff */
[----:B------:R-:W-:Y:S01]  /*5630*/  UIADD3 UR10, UPT, UPT, -UR11, URZ, URZ ;  /* 0x000000ff0b0a7290 */ /* 0x000fe2000fffe1ff */
[----:B------:R-:W-:Y:S01]  /*5640*/  @!UP0 UMOV UR4, UR9 ;  /* 0x0000000900048c82 */ /* 0x000fe20008000000 */
[----:B------:R-:W-:Y:S02]  /*5650*/  UIADD3 UR9, UPT, UPT, -UR6, URZ, URZ ;  /* 0x000000ff06097290 */ /* 0x000fe4000fffe1ff */
[----:B------:R-:W-:Y:S02]  /*5660*/  @!UP0 USHF.R.U32.HI UR4, URZ, UR43, UR4 ;  /* 0x0000002bff048299 */ /* 0x000fe40008011604 */
[----:B------:R-:W-:Y:S02]  /*5670*/  UIMAD UR10, UR40, UR10, UR6 ;  /* 0x0000000a280a72a4 */ /* 0x000fe4000f8e0206 */
[----:B------:R-:W-:Y:S04]  /*5680*/  @!UP0 USEL UR4, UR5, UR4, !UP2 ;  /* 0x0000000405048287 */ /* 0x000fe8000d000000 */
[----:B------:R-:W-:Y:S02]  /*5690*/  @!UP0 UIMAD UR10, UR7, UR10, UR4 ;  /* 0x0000000a070a82a4 */ /* 0x000fe4000f8e0204 */
[----:B------:R-:W-:Y:S02]  /*56a0*/  @!UP0 UIADD3 UR11, UPT, UPT, UR11, -UR4, URZ ;  /* 0x800000040b0b8290 */ /* 0x000fe4000fffe0ff */
[----:B------:R-:W-:Y:S02]  /*56b0*/  UIMAD UR7, UR41, UR8, UR38 ;  /* 0x00000008290772a4 */ /* 0x000fe4000f8e0226 */
[----:B------:R-:W-:Y:S02]  /*56c0*/  @!UP0 UIMAD UR6, UR11, UR40, UR5 ;  /* 0x000000280b0682a4 */ /* 0x000fe4000f8e0205 */
[----:B------:R-:W-:Y:S01]  /*56d0*/  UIMAD UR4, UR50, UR9, UR37 ;  /* 0x00000009320472a4 */ /* 0x000fe2000f8e0225 */
[----:B------:R-:W-:Y:S02]  /*56e0*/  @!UP0 UMOV UR5, UR10 ;  /* 0x0000000a00058c82 */ /* 0x000fe40008000000 */
[----:B------:R-:W-:Y:S02]  /*56f0*/  UIMAD UR38, UR5, UR41, UR7 ;  /* 0x00000029052672a4 */ /* 0x000fe4000f8e0207 */
[----:B------:R-:W-:Y:S11]  /*5700*/  UIMAD UR37, UR6, UR50, UR4 ;  /* 0x00000032062572a4 */ /* 0x000ff6000f8e0204 */
[----:B------:R-:W-:Y:S01]  /*5710*/  @!UPT UIADD3 URZ, UPT, UPT, URZ, URZ, URZ ;  /* 0x000000fffffff290 */ /* 0x000fe2000fffe0ff */
.L_x_96:
[----:B-1----:R-:W-:Y:S01]  /*5720*/  UISETP.NE.AND UP0, UPT, UR39, 0x1, UPT ;  /* 0x000000012700788c */ /* 0x002fe2000bf05270 */
[----:B------:R-:W-:Y:S10]  /*5730*/  IADD3 R144, PT, PT, R144, 0x1, RZ ;  /* 0x0000000190907810 */ /* 0x000ff40007ffe0ff */
[----:B------:R-:W1:Y:S01]  /*5740*/  @!UP0 LDCU.128 UR12, c[0x0][0xb10] ;  /* 0x00016200ff0c87ac */ /* 0x000e620008000c00 */
[----:B------:R-:W3:Y:S01]  /*5750*/  @!UP0 LDCU UR5, c[0x0][0xb0c] ;  /* 0x00016180ff0587ac */ /* 0x000ee20008000800 */
[----:B------:R-:W4:Y:S01]  /*5760*/  @!UP0 LDCU UR10, c[0x0][0xb20] ;  /* 0x00016400ff0a87ac */ /* 0x000f220008000800 */
[----:B-1----:R-:W-:Y:S02]  /*5770*/  UIMAD.WIDE.U32 UR8, UR38, UR12, URZ ;  /* 0x0000000c260872a5 */ /* 0x002fe4000f8e00ff */
[----:B------:R-:W-:Y:S02]  /*5780*/  UIMAD.WIDE.U32 UR6, UR37, UR15, URZ ;  /* 0x0000000f250672a5 */ /* 0x000fe4000f8e00ff */
[----:B------:R-:W-:Y:S03]  /*5790*/  @!UP0 UISETP.NE.AND UP1, UPT, UR14, 0x1, UPT ;  /* 0x000000010e00888c */ /* 0x000fe6000bf25270 */
[----:B------:R-:W-:Y:S01]  /*57a0*/  @!UP0 UMOV UR4, UR9 ;  /* 0x0000000900048c82 */ /* 0x000fe20008000000 */
[----:B---3--:R-:W-:Y:S02]  /*57b0*/  @!UP0 UISETP.NE.AND UP2, UPT, UR5, 0x1, UPT ;  /* 0x000000010500888c */ /* 0x008fe4000bf45270 */
[----:B------:R-:W-:Y:S01]  /*57c0*/  @!UP0 USHF.R.U32.HI UR4, URZ, UR13, UR4 ;  /* 0x0000000dff048299 */ /* 0x000fe20008011604 */
[----:B------:R-:W-:Y:S02]  /*57d0*/  @!UP0 UMOV UR6, UR7 ;  /* 0x0000000700068c82 */ /* 0x000fe40008000000 */
[----:B----4-:R-:W-:Y:S02]  /*57e0*/  @!UP0 USHF.R.U32.HI UR6, URZ, UR10, UR6 ;  /* 0x0000000aff068299 */ /* 0x010fe40008011606 */
[----:B------:R-:W-:Y:S02]  /*57f0*/  @!UP0 USEL UR7, UR38, UR4, !UP2 ;  /* 0x0000000426078287 */ /* 0x000fe4000d000000 */
[----:B------:R-:W-:Y:S04]  /*5800*/  @!UP0 USEL UR6, UR37, UR6, !UP1 ;  /* 0x0000000625068287 */ /* 0x000fe8000c800000 */
[----:B------:R-:W-:Y:S02]  /*5810*/  @!UP0 UIADD3 UR4, UPT, UPT, -UR7, UR6, URZ ;  /* 0x0000000607048290 */ /* 0x000fe4000fffe1ff */
[----:B------:R-:W-:Y:S02]  /*5820*/  @!UP0 UIADD3 UR6, UPT, UPT, UR7, -UR6, URZ ;  /* 0x8000000607068290 */ /* 0x000fe4000fffe0ff */
[----:B------:R-:W-:Y:S02]  /*5830*/  @!UP0 UIMAD UR38, UR4, UR5, UR38 ;  /* 0x00000005042682a4 */ /* 0x000fe4000f8e0226 */
[----:B------:R-:W-:Y:S02]  /*5840*/  @!UP0 UIMAD UR37, UR6, UR14, UR37 ;  /* 0x0000000e062582a4 */ /* 0x000fe4000f8e0225 */
[----:B------:R-:W-:Y:S09]  /*5850*/  ULOP3.LUT UP0, URZ, UR59, 0x1b0, URZ, 0xc0, !UPT ;  /* 0x000001b03bff7892 */ /* 0x000ff2000f80c0ff */
[----:B------:R-:W-:Y:S05]  /*5860*/  BRA.U !UP0, `(.L_x_97) ;  /* 0x0000000108407547 */ /* 0x000fea000b800000 */
[----:B------:R-:W1:Y:S01]  /*5870*/  LDCU.64 UR8, c[0x4][0x80] ;  /* 0x01001000ff0877ac */ /* 0x000e620008000a00 */
[----:B------:R-:W-:Y:S01]  /*5880*/  MOV R3, 0x0 ;  /* 0x0000000000037802 */ /* 0x000fe20000000f00 */
[----:B------:R-:W-:Y:S02]  /*5890*/  HFMA2 R12, -RZ, RZ, 0, 5.9604644775390625e-08 ;  /* 0x00000001ff0c7431 */ /* 0x000fe400000001ff */
[----:B------:R-:W-:Y:S02]  /*58a0*/  IMAD.MOV.U32 R8, RZ, RZ, 0x70 ;  /* 0x00000070ff087424 */ /* 0x000fe400078e00ff */
[----:B------:R-:W-:Y:S01]  /*58b0*/  IMAD.MOV.U32 R13, RZ, RZ, RZ ;  /* 0x000000ffff0d7224 */ /* 0x000fe200078e00ff */
[----:B------:R-:W3:Y:S01]  /*58c0*/  LDCU.64 UR6, c[0x4][0x88] ;  /* 0x01001100ff0677ac */ /* 0x000ee20008000a00 */
[----:B------:R-:W4:Y:S01]  /*58d0*/  LDC.64 R2, c[0x4][R3] ;  /* 0x0100000003027b82 */ /* 0x000f220000000a00 */
[----:B------:R-:W2:Y:S01]  /*58e0*/  LDCU.64 UR4, c[0x4][0x8] ;  /* 0x01000100ff0477ac */ /* 0x000ea20008000a00 */
[----:B-1----:R-:W-:Y:S01]  /*58f0*/  MOV R5, UR9 ;  /* 0x0000000900057c02 */ /* 0x002fe20008000f00 */
[----:B------:R-:W-:Y:S01]  /*5900*/  IMAD.U32 R4, RZ, RZ, UR8 ;  /* 0x00000008ff047e24 */ /* 0x000fe2000f8e00ff */
[----:B---3--:R-:W-:Y:S01]  /*5910*/  MOV R7, UR7 ;  /* 0x0000000700077c02 */ /* 0x008fe20008000f00 */
[----:B------:R-:W-:Y:S01]  /*5920*/  IMAD.U32 R6, RZ, RZ, UR6 ;  /* 0x00000006ff067e24 */ /* 0x000fe2000f8e00ff */
[----:B--2---:R-:W-:Y:S01]  /*5930*/  MOV R11, UR5 ;  /* 0x00000005000b7c02 */ /* 0x004fe20008000f00 */
[----:B------:R-:W-:Y:S02]  /*5940*/  IMAD.U32 R10, RZ, RZ, UR4 ;  /* 0x00000004ff0a7e24 */ /* 0x000fe4000f8e00ff */
[----:B------:R-:W-:Y:S07]  /*5950*/  LEPC R20, `(.L_x_97) ;  /* 0x000000001014794e */ /* 0x000fee0000000000 */
[----:B----45:R-:W-:Y:S05]  /*5960*/  CALL.ABS.NOINC R2 ;  /* 0x0000000002007343 */ /* 0x030fea0003c00000 */
.L_x_97:
[----:B------:R-:W-:Y:S01]  /*5970*/  LOP3.LUT P0, RZ, R151, 0x1b0, RZ, 0xc0, !PT ;  /* 0x000001b097ff7812 */ /* 0x000fe2000780c0ff */
[----:B------:R-:W-:Y:S11]  /*5980*/  BSSY.RECONVERGENT B6, `(.L_x_98) ;  /* 0x0000013000067945 */ /* 0x000ff60003800200 */
[----:B------:R-:W-:Y:S01]  /*5990*/  @!UPT UIADD3 URZ, UPT, UPT, URZ, URZ, URZ ;  /* 0x000000fffffff290 */ /* 0x000fe2000fffe0ff */
[----:B------:R-:W-:Y:S05]  /*59a0*/  @!P0 BRA `(.L_x_99) ;  /* 0x0000000000408947 */ /* 0x000fea0003800000 */
        /* <DEDUP_REMOVED lines=16> */
.L_x_99:
[----:B------:R-:W-:Y:S05]  /*5ab0*/  BSYNC.RECONVERGENT B6 ;  /* 0x0000000000067941 */ /* 0x000fea0003800200 */
.L_x_98:
[----:B------:R-:W-:Y:S01]  /*5ac0*/  ISETP.NE.U32.AND P3, PT, R138, RZ, PT ;  /* 0x000000ff8a00720c */ /* 0x000fe20003f65070 */
[----:B------:R-:W-:Y:S01]  /*5ad0*/  UISETP.NE.AND UP1, UPT, UR60, URZ, UPT ;  /* 0x000000ff3c00728c */ /* 0x000fe2000bf25270 */
[----:B------:R-:W-:Y:S02]  /*5ae0*/  ISETP.NE.U32.AND P4, PT, R134, RZ, PT ;  /* 0x000000ff8600720c */ /* 0x000fe40003f85070 */
[----:B------:R-:W-:Y:S02]  /*5af0*/  ISETP.NE.AND.EX P3, PT, R139, RZ, PT, P3 ;  /* 0x000000ff8b00720c */ /* 0x000fe40003f65330 */
[----:B------:R-:W-:Y:S02]  /*5b00*/  PLOP3.LUT P1, PT, PT, PT, PT, 0x8, 0x80 ;  /* 0x000000000080781c */ /* 0x000fe40003f2e170 */
[----:B------:R-:W-:Y:S02]  /*5b10*/  PLOP3.LUT P0, PT, PT, PT, UP1, 0x80, 0x8 ;  /* 0x000000000008781c */ /* 0x000fe40003f0f018 */
[----:B------:R-:W-:Y:S02]  /*5b20*/  ISETP.NE.AND.EX P4, PT, R135, RZ, PT, P4 ;  /* 0x000000ff8700720c */ /* 0x000fe40003f85340 */
[----:B------:R-:W1:Y:S09]  /*5b30*/  @UP1 LDCU.64 UR4, c[0x0][0x888] ;  /* 0x00011100ff0417ac */ /* 0x000e720008000a00 */
[----:B------:R-:W-:Y:S01]  /*5b40*/  @P0 PLOP3.LUT P1, PT, P3, PT, PT, 0x80, 0x8 ;  /* 0x000000000008081c */ /* 0x000fe20001f2f070 */
[----:B-1----:R-:W-:Y:S04]  /*5b50*/  @UP1 UISETP.NE.U32.AND UP0, UPT, UR4, URZ, UPT ;  /* 0x000000ff0400128c */ /* 0x002fe8000bf05070 */
[----:B------:R-:W-:Y:S04]  /*5b60*/  @UP1 UISETP.NE.AND.EX UP0, UPT, UR5, URZ, UPT, UP0 ;  /* 0x000000ff0500128c */ /* 0x000fe8000bf05300 */
[----:B------:R-:W-:Y:S01]  /*5b70*/  @UP1 USEL UR4, URZ, 0xffffffff, UP0 ;  /* 0xffffffffff041887 */ /* 0x000fe20008000000 */
[----:B------:R-:W-:Y:S11]  /*5b80*/  @!P3 BRA `(.L_x_100) ;  /* 0x000000000030b947 */ /* 0x000ff60003800000 */
[----:B------:R-:W-:Y:S01]  /*5b90*/  ISETP.NE.U32.AND P2, PT, R136, RZ, PT ;  /* 0x000000ff8800720c */ /* 0x000fe20003f45070 */
[----:B------:R-:W1:Y:S01]  /*5ba0*/  LDCU.64 UR6, c[0x0][0x358] ;  /* 0x00006b00ff0677ac */ /* 0x000e620008000a00 */
[----:B------:R-:W-:Y:S02]  /*5bb0*/  IMAD.MOV.U32 R141, RZ, RZ, 0x1 ;  /* 0x00000001ff8d7424 */ /* 0x000fe400078e00ff */
[----:B------:R-:W-:Y:S11]  /*5bc0*/  ISETP.NE.AND.EX P2, PT, R137, RZ, PT, P2 ;  /* 0x000000ff8900720c */ /* 0x000ff60003f45320 */
[----:B------:R-:W-:Y:S02]  /*5bd0*/  @!UPT UIADD3 URZ, UPT, UPT, URZ, URZ, URZ ;  /* 0x000000fffffff290 */ /* 0x000fe4000fffe0ff */
[----:B------:R-:W3:Y:S01]  /*5be0*/  @P2 LDC.64 R2, c[0x0][0x888] ;  /* 0x00022200ff022b82 */ /* 0x000ee20000000a00 */
[----:B--2---:R-:W-:Y:S04]  /*5bf0*/  @P2 IMAD R0, R138, UR36, RZ ;  /* 0x000000248a002c24 */ /* 0x004fe8000f8e02ff */
[----:B---3--:R-:W-:Y:S04]  /*5c00*/  @P2 IMAD.WIDE R2, R0, 0x4, R2 ;  /* 0x0000000400022825 */ /* 0x008fe800078e0202 */
[----:B------:R-:W-:Y:S01]  /*5c10*/  HFMA2 R0, -RZ, RZ, 0, 5.9604644775390625e-08 ;  /* 0x00000001ff007431 */ /* 0x000fe200000001ff */
[----:B-1---5:R1:W5:Y:S04]  /*5c20*/  @P2 LDG.E R71, desc[UR6][R2.64] ;  /* 0x0000000602472981 */ /* 0x022368000c1e1900 */
[----:B------:R-:W-:Y:S01]  /*5c30*/  @!P2 PRMT R141, R0, 0x7610, R141 ;  /* 0x00007610008da816 */ /* 0x000fe2000000008d */
[----:B-1----:R-:W3:Y:S06]  /*5c40*/  @!P2 LDC R71, c[0x0][0x880] ;  /* 0x00022000ff47ab82 */ /* 0x002eec0000000800 */
.L_x_100:
[----:B------:R-:W-:Y:S05]  /*5c50*/  @!P4 BRA `(.L_x_101) ;  /* 0x000000000024c947 */ /* 0x000fea0003800000 */
[----:B------:R-:W-:Y:S01]  /*5c60*/  ISETP.NE.U32.AND P2, PT, R132, RZ, PT ;  /* 0x000000ff8400720c */ /* 0x000fe20003f45070 */
[----:B------:R-:W1:Y:S03]  /*5c70*/  LDCU.64 UR6, c[0x0][0x358] ;  /* 0x00006b00ff0677ac */ /* 0x000e660008000a00 */
[----:B------:R-:W-:Y:S11]  /*5c80*/  ISETP.NE.AND.EX P2, PT, R133, RZ, PT, P2 ;  /* 0x000000ff8500720c */ /* 0x000ff60003f45320 */
[----:B------:R-:W-:Y:S02]  /*5c90*/  @!UPT UIADD3 URZ, UPT, UPT, URZ, URZ, URZ ;  /* 0x000000fffffff290 */ /* 0x000fe4000fffe0ff */
[----:B------:R-:W4:Y:S01]  /*5ca0*/  @P2 LDC.64 R2, c[0x0][0x8a8] ;  /* 0x00022a00ff022b82 */ /* 0x000f220000000a00 */
[----:B--2---:R-:W-:Y:S04]  /*5cb0*/  @P2 IMAD R0, R134, UR36, RZ ;  /* 0x0000002486002c24 */ /* 0x004fe8000f8e02ff */
[----:B----4-:R-:W-:Y:S05]  /*5cc0*/  @P2 IMAD.WIDE R2, R0, 0x4, R2 ;  /* 0x0000000400022825 */ /* 0x010fea00078e0202 */
[----:B-1---5:R1:W5:Y:S02]  /*5cd0*/  @P2 LDG.E R70, desc[UR6][R2.64] ;  /* 0x0000000602462981 */ /* 0x022364000c1e1900 */
[----:B-1----:R-:W4:Y:S02]  /*5ce0*/  @!P2 LDC R70, c[0x0][0x8a0] ;  /* 0x00022800ff46ab82 */ /* 0x002f240000000800 */
.L_x_101:
[----:B---3-5:R-:W-:Y:S01]  /*5cf0*/  @P0 FSETP.NEU.AND P4, PT, R71, RZ, PT ;  /* 0x000000ff4700020b */ /* 0x028fe20003f8d000 */
[----:B--2---:R-:W-:Y:S01]  /*5d00*/  IMAD.U32 R0, RZ, RZ, UR4 ;  /* 0x00000004ff007e24 */ /* 0x004fe2000f8e00ff */
[----:B------:R-:W-:Y:S01]  /*5d10*/  @P0 LOP3.LUT P2, RZ, R141, 0xff, RZ, 0xc0, !PT ;  /* 0x000000ff8dff0812 */ /* 0x000fe2000784c0ff */
[----:B------:R-:W-:Y:S01]  /*5d20*/  BSSY B1, `(.L_x_102) ;  /* 0x000003e000017945 */ /* 0x000fe20003800000 */
[----:B------:R-:W-:Y:S02]  /*5d30*/  @P0 SEL R2, RZ, 0xffffffff, P4 ;  /* 0xffffffffff020807 */ /* 0x000fe40002000000 */
[----:B------:R-:W-:Y:S02]  /*5d40*/  CS2R R18, SRZ ;  /* 0x0000000000127805 */ /* 0x000fe4000001ff00 */
[----:B------:R-:W-:Y:S02]  /*5d50*/  LEA R143, R68, UR44, 0x3 ;  /* 0x0000002c448f7c11 */ /* 0x000fe4000f8e18ff */
[----:B------:R-:W-:Y:S02]  /*5d60*/  CS2R R16, SRZ ;  /* 0x0000000000107805 */ /* 0x000fe4000001ff00 */
[----:B------:R-:W-:Y:S02]  /*5d70*/  @P1 SEL R2, R0, R2, !P2 ;  /* 0x0000000200021207 */ /* 0x000fe40005000000 */
[----:B------:R-:W-:Y:S02]  /*5d80*/  CS2R R26, SRZ ;  /* 0x00000000001a7805 */ /* 0x000fe4000001ff00 */
[----:B------:R-:W-:Y:S02]  /*5d90*/  SHF.L.U32 R4, R147, 0x1f, RZ ;  /* 0x0000001f93047819 */ /* 0x000fe400000006ff */
[----:B------:R-:W-:Y:S02]  /*5da0*/  CS2R R24, SRZ ;  /* 0x0000000000187805 */ /* 0x000fe4000001ff00 */
[----:B------:R-:W-:Y:S02]  /*5db0*/  @P0 LOP3.LUT R2, R2, 0x1, RZ, 0xc0, !PT ;  /* 0x0000000102020812 */ /* 0x000fe400078ec0ff */
[----:B------:R-:W-:Y:S02]  /*5dc0*/  CS2R R30, SRZ ;  /* 0x00000000001e7805 */ /* 0x000fe4000001ff00 */
[----:B------:R-:W-:Y:S02]  /*5dd0*/  PLOP3.LUT P5, PT, PT, PT, PT, 0x8, 0x80 ;  /* 0x000000000080781c */ /* 0x000fe40003fae170 */
[----:B------:R-:W-:Y:S02]  /*5de0*/  CS2R R28, SRZ ;  /* 0x00000000001c7805 */ /* 0x000fe4000001ff00 */
[----:B------:R-:W-:Y:S01]  /*5df0*/  ISETP.NE.U32.OR P1, PT, R2, 0x1, !P0 ;  /* 0x000000010200780c */ /* 0x000fe20004725470 */
[----:B------:R-:W-:Y:S01]  /*5e00*/  IMAD R2, R68, 0x40, R69 ;  /* 0x0000004044027824 */ /* 0x000fe200078e0245 */
[----:B------:R-:W-:Y:S02]  /*5e10*/  CS2R R34, SRZ ;  /* 0x0000000000227805 */ /* 0x000fe4000001ff00 */
[----:B------:R-:W-:Y:S09]  /*5e20*/  CS2R R32, SRZ ;  /* 0x0000000000207805 */ /* 0x000ff2000001ff00 */
[----:B------:R-:W-:Y:S04]  /*5e30*/  @P1 SHF.L.U32 R0, R145, 0x1f, RZ ;  /* 0x0000001f91001819 */ /* 0x000fe800000006ff */
[----:B------:R-:W1:Y:S01]  /*5e40*/  @P1 SYNCS.PHASECHK.TRANS64.TRYWAIT P0, [UR44+0x40], R0 ;  /* 0x00004000ff0015a7 */ /* 0x000e62000800112c */
[----:B------:R2:W3:Y:S01]  /*5e50*/  SYNCS.PHASECHK.TRANS64.TRYWAIT P4, [R143+URZ+0x80], R4 ;  /* 0x000080048f0075a7 */ /* 0x0004e200080811ff */
[----:B-1----:R-:W-:Y:S01]  /*5e60*/  @P1 PLOP3.LUT P5, PT, P0, PT, PT, 0x8, 0x80 ;  /* 0x000000000080181c */ /* 0x002fe200007ae170 */
[----:B------:R-:W-:Y:S01]  /*5e70*/  @!UPT UIADD3 URZ, UPT, UPT, URZ, URZ, URZ ;  /* 0x000000fffffff290 */ /* 0x000fe2000fffe0ff */
[----:B--23--:R-:W-:Y:S11]  /*5e80*/  @!P1 BRA `(.L_x_103) ;  /* 0x00000000009c9947 */ /* 0x00cff60003800000 */
[----:B------:R-:W-:Y:S01]  /*5e90*/  ISETP.NE.U32.AND P0, PT, RZ, UR56, PT ;  /* 0x00000038ff007c0c */ /* 0x000fe2000bf05070 */
[----:B------:R-:W-:Y:S01]  /*5ea0*/  BSSY B0, `(.L_x_104) ;  /* 0x0000016000007945 */ /* 0x000fe20003800000 */
[----:B------:R-:W-:Y:S02]  /*5eb0*/  FSETP.NEU.AND P2, PT, R71, RZ, PT ;  /* 0x000000ff4700720b */ /* 0x000fe40003f4d000 */
[----:B------:R-:W-:Y:S02]  /*5ec0*/  CS2R R34, SRZ ;  /* 0x0000000000227805 */ /* 0x000fe4000001ff00 */
[----:B------:R-:W-:Y:S02]  /*5ed0*/  ISETP.NE.AND.EX P0, PT, RZ, UR57, PT, P0 ;  /* 0x00000039ff007c0c */ /* 0x000fe4000bf05300 */
[----:B------:R-:W-:Y:S02]  /*5ee0*/  CS2R R32, SRZ ;  /* 0x0000000000207805 */ /* 0x000fe4000001ff00 */
[----:B------:R-:W-:Y:S02]  /*5ef0*/  LOP3.LUT P1, RZ, R141, 0xff, RZ, 0xc0, !PT ;  /* 0x000000ff8dff7812 */ /* 0x000fe4000782c0ff */
[----:B------:R-:W-:Y:S02]  /*5f00*/  CS2R R30, SRZ ;  /* 0x00000000001e7805 */ /* 0x000fe4000001ff00 */
[----:B------:R-:W-:Y:S02]  /*5f10*/  SEL R0, RZ, 0xffffffff, P2 ;  /* 0xffffffffff007807 */ /* 0x000fe40001000000 */
[----:B------:R-:W-:Y:S02]  /*5f20*/  CS2R R28, SRZ ;  /* 0x00000000001c7805 */ /* 0x000fe4000001ff00 */
[----:B------:R-:W-:Y:S02]  /*5f30*/  SEL R3, RZ, 0xffffffff, P0 ;  /* 0xffffffffff037807 */ /* 0x000fe40000000000 */
[----:B------:R-:W-:Y:S02]  /*5f40*/  CS2R R26, SRZ ;  /* 0x00000000001a7805 */ /* 0x000fe4000001ff00 */
[----:B------:R-:W-:Y:S02]  /*5f50*/  CS2R R24, SRZ ;  /* 0x0000000000187805 */ /* 0x000fe4000001ff00 */
[----:B------:R-:W-:Y:S02]  /*5f60*/  CS2R R18, SRZ ;  /* 0x0000000000127805 */ /* 0x000fe4000001ff00 */
[----:B------:R-:W-:Y:S02]  /*5f70*/  @P3 SEL R0, R3, R0, !P1 ;  /* 0x0000000003003207 */ /* 0x000fe40004800000 */
[----:B------:R-:W-:Y:S02]  /*5f80*/  CS2R R16, SRZ ;  /* 0x0000000000107805 */ /* 0x000fe4000001ff00 */
[----:B------:R-:W-:Y:S04]  /*5f90*/  LOP3.LUT R0, R0, 0x1, RZ, 0xc0, !PT ;  /* 0x0000000100007812 */ /* 0x000fe800078ec0ff */
[----:B------:R-:W-:Y:S01]  /*5fa0*/  ISETP.NE.U32.AND P0, PT, R0, 0x1, PT ;  /* 0x000000010000780c */ /* 0x000fe20003f05070 */
[----:B------:R-:W-:Y:S01]  /*5fb0*/  @!UPT UIADD3 URZ, UPT, UPT, URZ, URZ, URZ ;  /* 0x000000fffffff290 */ /* 0x000fe2000fffe0ff */
[----:B------:R-:W-:Y:S11]  /*5fc0*/  @!P5 BRA `(.L_x_105) ;  /* 0x00000000000cd947 */ /* 0x000ff60003800000 */
[----:B------:R-:W-:Y:S04]  /*5fd0*/  SHF.L.U32 R3, R145, 0x1f, RZ ;  /* 0x0000001f91037819 */ /* 0x000fe800000006ff */
[----:B------:R-:W1:Y:S02]  /*5fe0*/  SYNCS.PHASECHK.TRANS64.TRYWAIT P1, [UR44+0x40], R3 ;  /* 0x00004003ff0075a7 */ /* 0x000e64000802112c */
[----:B-1----:R-:W-:Y:S05]  /*5ff0*/  @!P1 BRA `(.L_x_106) ;  /* 0x0000001c00b09947 */ /* 0x002fea0003800000 */
.L_x_105:
[----:B------:R-:W-:Y:S05]  /*6000*/  BSYNC B0 ;  /* 0x0000000000007941 */ /* 0x000fea0003800000 */
.L_x_104:
[----:B------:R2:W3:Y:S01]  /*6010*/  @P0 LDS.128 R32, [R140+UR44+0x200] ;  /* 0x0002002c8c200984 */ /* 0x0004e20008000c00 */
[----:B------:R-:W5:Y:S01]  /*6020*/  S2UR UR5, SR_CgaCtaId ;  /* 0x00000000000579c3 */ /* 0x000f620000008800 */
[----:B------:R-:W-:Y:S01]  /*6030*/  UIADD3 UR4, UPT, UPT, UR44, 0x48, URZ ;  /* 0x000000482c047890 */ /* 0x000fe2000fffe0ff */
[----:B------:R-:W-:Y:S01]  /*6040*/  LOP3.LUT R145, R145, 0x1, RZ, 0x3c, !PT ;  /* 0x0000000191917812 */ /* 0x000fe200078e3cff */
[----:B------:R2:W1:Y:S04]  /*6050*/  @P0 LDS.128 R28, [R150+0x10] ;  /* 0x00001000961c0984 */ /* 0x0004680000000c00 */
[----:B------:R2:W1:Y:S04]  /*6060*/  @P0 LDS.128 R24, [R149+0x20] ;  /* 0x0000200095180984 */ /* 0x0004680000000c00 */
[----:B------:R2:W1:Y:S01]  /*6070*/  @P0 LDS.128 R16, [R148+0x30] ;  /* 0x0000300094100984 */ /* 0x0004620000000c00 */
[----:B------:R-:W-:Y:S01]  /*6080*/  @!PT LDS RZ, [RZ] ;  /* 0x00000000fffff984 */ /* 0x000fe20000000800 */
[----:B------:R-:W-:Y:S01]  /*6090*/  @!PT LDS RZ, [RZ] ;  /* 0x00000000fffff984 */ /* 0x000fe20000000800 */
[----:B------:R-:W-:Y:S01]  /*60a0*/  @!PT LDS RZ, [RZ] ;  /* 0x00000000fffff984 */ /* 0x000fe20000000800 */
[----:B------:R-:W-:Y:S01]  /*60b0*/  @!PT LDS RZ, [RZ] ;  /* 0x00000000fffff984 */ /* 0x000fe20000000800 */
[----:B------:R4:W-:Y:S06]  /*60c0*/  MEMBAR.ALL.CTA ;  /* 0x0000000000007992 */ /* 0x0009ec0000008000 */
[----:B----4-:R-:W4:Y:S01]  /*60d0*/  FENCE.VIEW.ASYNC.S ;  /* 0x00000000000073c6 */ /* 0x010f220000000000 */
[----:B-----5:R-:W-:Y:S09]  /*60e0*/  UPRMT UR4, UR5, 0x654, UR4 ;  /* 0x0000065405047896 */ /* 0x020ff20008000004 */
[----:B----4-:R-:W-:Y:S03]  /*60f0*/  SYNCS.ARRIVE.TRANS64.RED.A1T0 RZ, [UR4], RZ ;  /* 0x000000ffffff79a7 */ /* 0x010fe60008100404 */
.L_x_103:
[----:B------:R-:W-:Y:S05]  /*6100*/  BSYNC B1 ;  /* 0x0000000000017941 */ /* 0x000fea0003800000 */
.L_x_102:
[----:B-1----:R-:W-:Y:S04]  /*6110*/  SHF.R.U32.HI R0, RZ, 0x15, R2 ;  /* 0x00000015ff007819 */ /* 0x002fe80000011602 */
[----:B------:R-:W-:Y:S01]  /*6120*/  LOP3.LUT P0, RZ, R0, 0x3, R142, 0x48, !PT ;  /* 0x0000000300ff7812 */ /* 0x000fe2000780488e */
[----:B------:R-:W-:Y:S01]  /*6130*/  @!UPT UIADD3 URZ, UPT, UPT, URZ, URZ, URZ ;  /* 0x000000fffffff290 */ /* 0x000fe2000fffe0ff */
[----:B------:R-:W-:Y:S11]  /*6140*/  @P4 BRA `(.L_x_107) ;  /* 0x0000000000084947 */ /* 0x000ff60003800000 */
[----:B------:R-:W1:Y:S02]  /*6150*/  SYNCS.PHASECHK.TRANS64.TRYWAIT P1, [R143+URZ+0x80], R4 ;  /* 0x000080048f0075a7 */ /* 0x000e6400080211ff */
[----:B-1----:R-:W-:Y:S05]  /*6160*/  @!P1 BRA `(.L_x_108) ;  /* 0x0000001c006c9947 */ /* 0x002fea0003800000 */
.L_x_107:
[----:B------:R-:W-:Y:S05]  /*6170*/  @!P0 BRA `(.L_x_109) ;  /* 0x0000000000408947 */ /* 0x000fea0003800000 */
[----:B------:R-:W1:Y:S01]  /*6180*/  LDCU.64 UR8, c[0x4][0x70] ;  /* 0x01000e00ff0877ac */ /* 0x000e620008000a00 */
[----:B------:R-:W-:Y:S01]  /*6190*/  MOV R15, 0x0 ;  /* 0x00000000000f7802 */ /* 0x000fe20000000f00 */
[----:B------:R-:W-:Y:S02]  /*61a0*/  HFMA2 R12, -RZ, RZ, 0, 5.9604644775390625e-08 ;  /* 0x00000001ff0c7431 */ /* 0x000fe400000001ff */
[----:B------:R-:W-:Y:S02]  /*61b0*/  IMAD.MOV.U32 R8, RZ, RZ, 0x192 ;  /* 0x00000192ff087424 */ /* 0x000fe400078e00ff */
[----:B------:R-:W-:Y:S01]  /*61c0*/  IMAD.MOV.U32 R13, RZ, RZ, RZ ;  /* 0x000000ffff0d7224 */ /* 0x000fe200078e00ff */
[----:B------:R-:W5:Y:S01]  /*61d0*/  LDCU.64 UR6, c[0x4][0x78] ;  /* 0x01000f00ff0677ac */ /* 0x000f620008000a00 */
[----:B------:R-:W2:Y:S01]  /*61e0*/  LDC.64 R14, c[0x4][R15] ;  /* 0x010000000f0e7b82 */ /* 0x000ea20000000a00 */
[----:B------:R-:W3:Y:S01]  /*61f0*/  LDCU.64 UR4, c[0x4][0x10] ;  /* 0x01000200ff0477ac */ /* 0x000ee20008000a00 */
[----:B-1----:R-:W-:Y:S01]  /*6200*/  MOV R5, UR9 ;  /* 0x0000000900057c02 */ /* 0x002fe20008000f00 */
[----:B------:R-:W-:Y:S01]  /*6210*/  IMAD.U32 R4, RZ, RZ, UR8 ;  /* 0x00000008ff047e24 */ /* 0x000fe2000f8e00ff */
[----:B-----5:R-:W-:Y:S01]  /*6220*/  MOV R7, UR7 ;  /* 0x0000000700077c02 */ /* 0x020fe20008000f00 */
[----:B------:R-:W-:Y:S01]  /*6230*/  IMAD.U32 R6, RZ, RZ, UR6 ;  /* 0x00000006ff067e24 */ /* 0x000fe2000f8e00ff */
[----:B---3--:R-:W-:Y:S01]  /*6240*/  MOV R11, UR5 ;  /* 0x00000005000b7c02 */ /* 0x008fe20008000f00 */
[----:B------:R-:W-:Y:S02]  /*6250*/  IMAD.U32 R10, RZ, RZ, UR4 ;  /* 0x00000004ff0a7e24 */ /* 0x000fe4000f8e00ff */
[----:B------:R-:W-:Y:S07]  /*6260*/  LEPC R20, `(.L_x_109) ;  /* 0x000000001014794e */ /* 0x000fee0000000000 */
[----:B--2-4-:R-:W-:Y:S05]  /*6270*/  CALL.ABS.NOINC R14 ;  /* 0x000000000e007343 */ /* 0x014fea0003c00000 */
.L_x_109:
[----:B------:R-:W-:Y:S01]  /*6280*/  LOP3.LUT P0, RZ, R131, 0x60, RZ, 0xc0, !PT ;  /* 0x0000006083ff7812 */ /* 0x000fe2000780c0ff */
[----:B------:R-:W-:Y:S05]  /*6290*/  WARPSYNC.ALL ;  /* 0x0000000000007948 */ /* 0x000fea0003800000 */
[----:B------:R-:W-:Y:S01]  /*62a0*/  R2UR UR4, R2 ;  /* 0x00000000020472ca */ /* 0x000fe200000e0000 */
[----:B------:R-:W-:Y:S01]  /*62b0*/  BSSY.RECONVERGENT B0, `(.L_x_110) ;  /* 0x000011f000007945 */ /* 0x000fe20003800200 */
[----:B---3--:R-:W-:Y:S02]  /*62c0*/  F2FP.F16.E4M3.UNPACK_B R2, R32 ;  /* 0x00000020ff02723e */ /* 0x008fe400020006ff */
[-C--:B------:R-:W-:Y:S02]  /*62d0*/  F2FP.F16.E4M3.UNPACK_B R21, R33.reuse ;  /* 0x00000021ff15723e */ /* 0x080fe400020006ff */
[----:B------:R-:W-:Y:S01]  /*62e0*/  F2FP.F16.E4M3.UNPACK_B R12, R28 ;  /* 0x0000001cff0c723e */ /* 0x000fe200020006ff */
[----:B------:R-:W-:Y:S01]  /*62f0*/  HADD2.F32 R0, -RZ, R2.H0_H0 ;  /* 0x20000002ff007230 */ /* 0x000fe20000004100 */
[----:B------:R-:W-:Y:S01]  /*6300*/  F2FP.F16.E4M3.UNPACK_B R32, R32.H1 ;  /* 0x00000020ff20723e */ /* 0x000fe200030006ff */
[--C-:B------:R-:W-:Y:S01]  /*6310*/  HADD2.F32 R73, -RZ, R21.reuse.H0_H0 ;  /* 0x20000015ff497230 */ /* 0x100fe20000004100 */
[----:B------:R-:W-:Y:S01]  /*6320*/  F2FP.F16.E4M3.UNPACK_B R33, R33.H1 ;  /* 0x00000021ff21723e */ /* 0x000fe200030006ff */
[----:B------:R-:W-:Y:S01]  /*6330*/  HADD2.F32 R74, -RZ, R21.H1_H1 ;  /* 0x30000015ff4a7230 */ /* 0x000fe20000004100 */
[-C--:B------:R-:W-:Y:S01]  /*6340*/  F2FP.F16.E4M3.UNPACK_B R20, R34.reuse ;  /* 0x00000022ff14723e */ /* 0x080fe200020006ff */
[--C-:B------:R-:W-:Y:S01]  /*6350*/  HADD2.F32 R3, -RZ, R32.reuse.H0_H0 ;  /* 0x20000020ff037230 */ /* 0x100fe20000004100 */
[----:B------:R-:W-:Y:S01]  /*6360*/  F2FP.F16.E4M3.UNPACK_B R15, R34.H1 ;  /* 0x00000022ff0f723e */ /* 0x000fe200030006ff */
[----:B------:R-:W-:Y:S01]  /*6370*/  HADD2.F32 R72, -RZ, R32.H1_H1 ;  /* 0x30000020ff487230 */ /* 0x000fe20000004100 */
[-C--:B------:R-:W-:Y:S01]  /*6380*/  F2FP.F16.E4M3.UNPACK_B R14, R35.reuse ;  /* 0x00000023ff0e723e */ /* 0x080fe200020006ff */
[--C-:B------:R-:W-:Y:S01]  /*6390*/  HADD2.F32 R75, -RZ, R33.reuse.H0_H0 ;  /* 0x20000021ff4b7230 */ /* 0x100fe20000004100 */
[----:B------:R-:W-:Y:S01]  /*63a0*/  F2FP.F16.E4M3.UNPACK_B R13, R35.H1 ;  /* 0x00000023ff0d723e */ /* 0x000fe200030006ff */
[----:B------:R-:W-:Y:S01]  /*63b0*/  HADD2.F32 R76, -RZ, R33.H1_H1 ;  /* 0x30000021ff4c7230 */ /* 0x000fe20000004100 */
[----:B------:R-:W-:Y:S01]  /*63c0*/  F2FP.F16.E4M3.UNPACK_B R28, R28.H1 ;  /* 0x0000001cff1c723e */ /* 0x000fe200030006ff */
[--C-:B------:R-:W-:Y:S01]  /*63d0*/  HADD2.F32 R77, -RZ, R20.reuse.H0_H0 ;  /* 0x20000014ff4d7230 */ /* 0x100fe20000004100 */
[-C--:B------:R-:W-:Y:S01]  /*63e0*/  F2FP.F16.E4M3.UNPACK_B R11, R29.reuse ;  /* 0x0000001dff0b723e */ /* 0x080fe200020006ff */
        /* <DEDUP_REMOVED lines=43> */
[----:B------:R-:W-:Y:S01]  /*66a0*/  IADD3 R143, PT, PT, R143, 0xa0, RZ ;  /* 0x000000a08f8f7810 */ /* 0x000fe20007ffe0ff */
[----:B------:R-:W-:Y:S01]  /*66b0*/  HADD2.F32 R100, -RZ, R6.H1_H1 ;  /* 0x30000006ff647230 */ /* 0x000fe20000004100 */
[----:B------:R-:W-:Y:S01]  /*66c0*/  IADD3 R68, PT, PT, R68, 0x1, RZ ;  /* 0x0000000144447810 */ /* 0x000fe20007ffe0ff */
[--C-:B------:R-:W-:Y:S01]  /*66d0*/  HADD2.F32 R101, -RZ, R5.reuse.H0_H0 ;  /* 0x20000005ff657230 */ /* 0x100fe20000004100 */
[----:B------:R-:W-:Y:S01]  /*66e0*/  LOP3.LUT R143, R143, 0xfefffff8, RZ, 0xc0, !PT ;  /* 0xfefffff88f8f7812 */ /* 0x000fe200078ec0ff */
[----:B------:R-:W-:Y:S02]  /*66f0*/  HADD2.F32 R102, -RZ, R5.H1_H1 ;  /* 0x30000005ff667230 */ /* 0x000fe40000004100 */
[--C-:B------:R-:W-:Y:S02]  /*6700*/  HADD2.F32 R103, -RZ, R4.reuse.H0_H0 ;  /* 0x20000004ff677230 */ /* 0x100fe40000004100 */
[----:B------:R-:W-:Y:S02]  /*6710*/  HADD2.F32 R104, -RZ, R4.H1_H1 ;  /* 0x30000004ff687230 */ /* 0x000fe40000004100 */
[----:B------:R-:W1:Y:S01]  /*6720*/  LDTM.x64 R4, tmem[UR4] ;  /* 0x00000004000479ee */ /* 0x000e620008340000 */
[----:B------:R-:W-:Y:S01]  /*6730*/  NOP ;  /* 0x0000000000007918 */ /* 0x000fe20000000000 */
[----:B-1----:R1:W-:Y:S01]  /*6740*/  SYNCS.ARRIVE.TRANS64.RED.A1T0 RZ, [R143+URZ], RZ ;  /* 0x000000ff8fff79a7 */ /* 0x0023e200081004ff */
[----:B------:R-:W-:Y:S02]  /*6750*/  HADD2.F32 R2, -RZ, R2.H1_H1 ;  /* 0x30000002ff027230 */ /* 0x000fe40000004100 */
[--C-:B------:R-:W-:Y:S02]  /*6760*/  HADD2.F32 R105, -RZ, R106.reuse.H0_H0 ;  /* 0x2000006aff697230 */ /* 0x100fe40000004100 */
        /* <DEDUP_REMOVED lines=9> */
[C---:B----4-:R-:W-:Y:S01]  /*6800*/  FMUL R4, R70.reuse, R4 ;  /* 0x0000000446047220 */ /* 0x050fe20000400000 */
[C---:B------:R-:W-:Y:S01]  /*6810*/  FMUL R5, R70.reuse, R5 ;  /* 0x0000000546057220 */ /* 0x040fe20000400000 */
[C---:B------:R-:W-:Y:S01]  /*6820*/  FMUL R8, R70.reuse, R8 ;  /* 0x0000000846087220 */ /* 0x040fe20000400000 */
[C---:B------:R-:W-:Y:S01]  /*6830*/  FMUL R9, R70.reuse, R9 ;  /* 0x0000000946097220 */ /* 0x040fe20000400000 */
[C---:B------:R-:W-:Y:S01]  /*6840*/  FFMA R4, R71.reuse, R0, R4 ;  /* 0x0000000047047223 */ /* 0x040fe20000000004 */
[C---:B------:R-:W-:Y:S01]  /*6850*/  FFMA R5, R71.reuse, R2, R5 ;  /* 0x0000000247057223 */ /* 0x040fe20000000005 */
[C---:B------:R-:W-:Y:S01]  /*6860*/  FMUL R12, R70.reuse, R12 ;  /* 0x0000000c460c7220 */ /* 0x040fe20000400000 */
[C---:B------:R-:W-:Y:S01]  /*6870*/  FMUL R13, R70.reuse, R13 ;  /* 0x0000000d460d7220 */ /* 0x040fe20000400000 */
[C---:B------:R-:W-:Y:S01]  /*6880*/  FMUL R0, R70.reuse, R16 ;  /* 0x0000001046007220 */ /* 0x040fe20000400000 */
[C---:B------:R-:W-:Y:S01]  /*6890*/  FMUL R2, R70.reuse, R17 ;  /* 0x0000001146027220 */ /* 0x040fe20000400000 */
[C---:B------:R-:W-:Y:S01]  /*68a0*/  FMUL R17, R70.reuse, R24 ;  /* 0x0000001846117220 */ /* 0x040fe20000400000 */
[--C-:B------:R-:W-:Y:S02]  /*68b0*/  HADD2.F32 R125, -RZ, R126.reuse.H0_H0 ;  /* 0x2000007eff7d7230 */ /* 0x100fe40000004100 */
[C---:B------:R-:W-:Y:S01]  /*68c0*/  FMUL R6, R70.reuse, R6 ;  /* 0x0000000646067220 */ /* 0x040fe20000400000 */
[----:B------:R-:W-:Y:S02]  /*68d0*/  HADD2.F32 R126, -RZ, R126.H1_H1 ;  /* 0x3000007eff7e7230 */ /* 0x000fe40000004100 */
[C---:B------:R-:W-:Y:S01]  /*68e0*/  FMUL R7, R70.reuse, R7 ;  /* 0x0000000746077220 */ /* 0x040fe20000400000 */
[C---:B------:R-:W-:Y:S01]  /*68f0*/  FMUL R10, R70.reuse, R10 ;  /* 0x0000000a460a7220 */ /* 0x040fe20000400000 */
[C---:B------:R-:W-:Y:S01]  /*6900*/  FFMA R6, R71.reuse, R3, R6 ;  /* 0x0000000347067223 */ /* 0x040fe20000000006 */
[C---:B------:R-:W-:Y:S01]  /*6910*/  FMUL R11, R70.reuse, R11 ;  /* 0x0000000b460b7220 */ /* 0x040fe20000400000 */
[C---:B------:R-:W-:Y:S01]  /*6920*/  FFMA R7, R71.reuse, R72, R7 ;  /* 0x0000004847077223 */ /* 0x040fe20000000007 */
[C---:B------:R-:W-:Y:S01]  /*6930*/  FFMA R8, R71.reuse, R73, R8 ;  /* 0x0000004947087223 */ /* 0x040fe20000000008 */
[C---:B------:R-:W-:Y:S01]  /*6940*/  FFMA R9, R71.reuse, R74, R9 ;  /* 0x0000004a47097223 */ /* 0x040fe20000000009 */
[C---:B------:R-:W-:Y:S01]  /*6950*/  FFMA R10, R71.reuse, R75, R10 ;  /* 0x0000004b470a7223 */ /* 0x040fe2000000000a */
[C---:B------:R-:W-:Y:S01]  /*6960*/  FFMA R11, R71.reuse, R76, R11 ;  /* 0x0000004c470b7223 */ /* 0x040fe2000000000b */
[C---:B------:R-:W-:Y:S01]  /*6970*/  FFMA R12, R71.reuse, R77, R12 ;  /* 0x0000004d470c7223 */ /* 0x040fe2000000000c */
[----:B------:R-:W-:Y:S01]  /*6980*/  FFMA R13, R71, R78, R13 ;  /* 0x0000004e470d7223 */ /* 0x000fe2000000000d */
[----:B------:R-:W-:Y:S01]  /*6990*/  F2FP.SATFINITE.E4M3.F32.PACK_AB_MERGE_C R76, R7, R6, RZ ;  /* 0x00000006074c723e */ /* 0x000fe200048070ff */
[--C-:B------:R-:W-:Y:S02]  /*69a0*/  HADD2.F32 R74, -RZ, R129.reuse.H0_H0 ;  /* 0x20000081ff4a7230 */ /* 0x100fe40000004100 */
[C---:B------:R-:W-:Y:S01]  /*69b0*/  FMUL R7, R70.reuse, R20 ;  /* 0x0000001446077220 */ /* 0x040fe20000400000 */
[----:B------:R-:W-:Y:S01]  /*69c0*/  HADD2.F32 R75, -RZ, R129.H1_H1 ;  /* 0x30000081ff4b7230 */ /* 0x000fe20000004100 */
[----:B------:R-:W-:Y:S01]  /*69d0*/  F2FP.SATFINITE.E4M3.F32.PACK_AB_MERGE_C R129, R11, R10, RZ ;  /* 0x0000000a0b81723e */ /* 0x000fe200048070ff */
        /* <DEDUP_REMOVED lines=12> */
[----:B------:R-:W-:Y:S01]  /*6aa0*/  FFMA R3, R71, R83, R3 ;  /* 0x0000005347037223 */ /* 0x000fe20000000003 */
[C---:B------:R-:W-:Y:S01]  /*6ab0*/  FMUL R25, R70.reuse, R32 ;  /* 0x0000002046197220 */ /* 0x040fe20000400000 */
[----:B------:R-:W-:Y:S01]  /*6ac0*/  F2FP.SATFINITE.E4M3.F32.PACK_AB_MERGE_C R14, R15, R14, RZ ;  /* 0x0000000e0f0e723e */ /* 0x000fe200048070ff */
[C---:B------:R-:W-:Y:S01]  /*6ad0*/  FMUL R6, R70.reuse, R19 ;  /* 0x0000001346067220 */ /* 0x040fe20000400000 */
[C---:B------:R-:W-:Y:S01]  /*6ae0*/  FMUL R11, R70.reuse, R22 ;  /* 0x00000016460b7220 */ /* 0x040fe20000400000 */
[C---:B------:R-:W-:Y:S01]  /*6af0*/  FMUL R22, R70.reuse, R29 ;  /* 0x0000001d46167220 */ /* 0x040fe20000400000 */
[C---:B------:R-:W-:Y:S01]  /*6b00*/  FMUL R29, R70.reuse, R36 ;  /* 0x00000024461d7220 */ /* 0x040fe20000400000 */
[C---:B------:R-:W-:Y:S01]  /*6b10*/  FFMA R6, R71.reuse, R84, R6 ;  /* 0x0000005447067223 */ /* 0x040fe20000000006 */
[C---:B------:R-:W-:Y:S01]  /*6b20*/  FFMA R7, R71.reuse, R85, R7 ;  /* 0x0000005547077223 */ /* 0x040fe20000000007 */
[C---:B------:R-:W-:Y:S01]  /*6b30*/  FFMA R10, R71.reuse, R86, R10 ;  /* 0x00000056470a7223 */ /* 0x040fe2000000000a */
[C---:B------:R-:W-:Y:S01]  /*6b40*/  FFMA R11, R71.reuse, R87, R11 ;  /* 0x00000057470b7223 */ /* 0x040fe2000000000b */
[----:B------:R-:W-:Y:S01]  /*6b50*/  FMUL R16, R70, R23 ;  /* 0x0000001746107220 */ /* 0x000fe20000400000 */
[----:B------:R-:W-:Y:S01]  /*6b60*/  F2FP.SATFINITE.E4M3.F32.PACK_AB_MERGE_C R3, R6, R3, RZ ;  /* 0x000000030603723e */ /* 0x000fe200048070ff */
        /* <DEDUP_REMOVED lines=10> */
[----:B------:R-:W-:Y:S01]  /*6c10*/  FMUL R30, R70, R37 ;  /* 0x00000025461e7220 */ /* 0x000fe20000400000 */
[----:B------:R-:W-:Y:S01]  /*6c20*/  F2FP.SATFINITE.E4M3.F32.PACK_AB_MERGE_C R16, R10, R7, R16 ;  /* 0x000000070a10723e */ /* 0x000fe20004807010 */
        /* <DEDUP_REMOVED lines=23> */
[----:B------:R-:W-:Y:S01]  /*6da0*/  FFMA R31, R71, R103, R31 ;  /* 0x00000067471f7223 */ /* 0x000fe2000000001f */
[----:B------:R-:W-:Y:S01]  /*6db0*/  FMUL R45, R70, R52 ;  /* 0x00000034462d7220 */ /* 0x000fe20000400000 */
[----:B------:R-:W-:Y:S01]  /*6dc0*/  F2FP.SATFINITE.E4M3.F32.PACK_AB_MERGE_C R19, R28, R27, RZ ;  /* 0x0000001b1c13723e */ /* 0x000fe200048070ff */
[C---:B------:R-:W-:Y:S01]  /*6dd0*/  FMUL R52, R70.reuse, R59 ;  /* 0x0000003b46347220 */ /* 0x040fe20000400000 */
[C---:B------:R-:W-:Y:S01]  /*6de0*/  FMUL R59, R70.reuse, R66 ;  /* 0x00000042463b7220 */ /* 0x040fe20000400000 */
[----:B------:R-:W-:Y:S01]  /*6df0*/  F2FP.SATFINITE.E4M3.F32.PACK_AB_MERGE_C R66, R13, R12, R14 ;  /* 0x0000000c0d42723e */ /* 0x000fe2000480700e */
[----:B------:R-:W-:Y:S01]  /*6e00*/  FMUL R32, R70, R39 ;  /* 0x0000002746207220 */ /* 0x000fe20000400000 */
[--C-:B------:R-:W-:Y:S01]  /*6e10*/  HADD2.F32 R107, -RZ, R108.reuse.H0_H0 ;  /* 0x2000006cff6b7230 */ /* 0x100fe20000004100 */
[----:B------:R-:W-:Y:S01]  /*6e20*/  F2FP.SATFINITE.E4M3.F32.PACK_AB_MERGE_C R19, R26, R25, R19 ;  /* 0x000000191a13723e */ /* 0x000fe20004807013 */
[----:B------:R-:W-:Y:S02]  /*6e30*/  HADD2.F32 R108, -RZ, R108.H1_H1 ;  /* 0x3000006cff6c7230 */ /* 0x000fe40000004100 */
[C---:B------:R-:W-:Y:S01]  /*6e40*/  FFMA R32, R71.reuse, R104, R32 ;  /* 0x0000006847207223 */ /* 0x040fe20000000020 */
[C---:B------:R-:W-:Y:S01]  /*6e50*/  FFMA R33, R71.reuse, R105, R33 ;  /* 0x0000006947217223 */ /* 0x040fe20000000021 */
[C---:B------:R-:W-:Y:S01]  /*6e60*/  FFMA R34, R71.reuse, R106, R34 ;  /* 0x0000006a47227223 */ /* 0x040fe20000000022 */
[C---:B------:R-:W-:Y:S01]  /*6e70*/  FMUL R35, R70.reuse, R42 ;  /* 0x0000002a46237220 */ /* 0x040fe20000400000 */
[----:B------:R-:W-:Y:S01]  /*6e80*/  FMUL R42, R70, R49 ;  /* 0x00000031462a7220 */ /* 0x000fe20000400000 */
[----:B------:R-:W-:Y:S01]  /*6e90*/  F2FP.SATFINITE.E4M3.F32.PACK_AB_MERGE_C R32, R32, R31, RZ ;  /* 0x0000001f2020723e */ /* 0x000fe200048070ff */
[C---:B------:R-:W-:Y:S01]  /*6ea0*/  FMUL R49, R70.reuse, R56 ;  /* 0x0000003846317220 */ /* 0x040fe20000400000 */
[C---:B------:R-:W-:Y:S01]  /*6eb0*/  FMUL R36, R70.reuse, R43 ;  /* 0x0000002b46247220 */ /* 0x040fe20000400000 */
[--C-:B------:R-:W-:Y:S02]  /*6ec0*/  HADD2.F32 R111, -RZ, R112.reuse.H0_H0 ;  /* 0x20000070ff6f7230 */ /* 0x100fe40000004100 */
[C---:B------:R-:W-:Y:S01]  /*6ed0*/  FFMA R35, R71.reuse, R107, R35 ;  /* 0x0000006b47237223 */ /* 0x040fe20000000023 */
[----:B------:R-:W-:Y:S02]  /*6ee0*/  HADD2.F32 R112, -RZ, R112.H1_H1 ;  /* 0x30000070ff707230 */ /* 0x000fe40000004100 */
[C---:B------:R-:W-:Y:S01]  /*6ef0*/  FMUL R39, R70.reuse, R46 ;  /* 0x0000002e46277220 */ /* 0x040fe20000400000 */
[C---:B------:R-:W-:Y:S01]  /*6f00*/  FFMA R36, R71.reuse, R108, R36 ;  /* 0x0000006c47247223 */ /* 0x040fe20000000024 */
[C---:B------:R-:W-:Y:S01]  /*6f10*/  FMUL R40, R70.reuse, R47 ;  /* 0x0000002f46287220 */ /* 0x040fe20000400000 */
[C---:B------:R-:W-:Y:S01]  /*6f20*/  FFMA R37, R71.reuse, R109, R37 ;  /* 0x0000006d47257223 */ /* 0x040fe20000000025 */
[C---:B------:R-:W-:Y:S01]  /*6f30*/  FFMA R38, R71.reuse, R110, R38 ;  /* 0x0000006e47267223 */ /* 0x040fe20000000026 */
        /* <DEDUP_REMOVED lines=8> */
[C---:B------:R-:W-:Y:S01]  /*6fc0*/  FMUL R46, R70.reuse, R53 ;  /* 0x00000035462e7220 */ /* 0x040fe20000400000 */
[--C-:B------:R-:W-:Y:S02]  /*6fd0*/  HADD2.F32 R119, -RZ, R120.reuse.H0_H0 ;  /* 0x20000078ff777230 */ /* 0x100fe40000004100 */
[C---:B------:R-:W-:Y:S01]  /*6fe0*/  FMUL R50, R70.reuse, R57 ;  /* 0x0000003946327220 */ /* 0x040fe20000400000 */
[C---:B------:R-:W-:Y:S01]  /*6ff0*/  FMUL R51, R70.reuse, R58 ;  /* 0x0000003a46337220 */ /* 0x040fe20000400000 */
[C---:B------:R-:W-:Y:S01]  /*7000*/  FMUL R53, R70.reuse, R60 ;  /* 0x0000003c46357220 */ /* 0x040fe20000400000 */
[C---:B------:R-:W-:Y:S01]  /*7010*/  FFMA R43, R71.reuse, R115, R43 ;  /* 0x00000073472b7223 */ /* 0x040fe2000000002b */
[----:B------:R-:W-:Y:S02]  /*7020*/  HADD2.F32 R120, -RZ, R120.H1_H1 ;  /* 0x30000078ff787230 */ /* 0x000fe40000004100 */
[C---:B------:R-:W-:Y:S01]  /*7030*/  FMUL R47, R70.reuse, R54 ;  /* 0x00000036462f7220 */ /* 0x040fe20000400000 */
[C---:B------:R-:W-:Y:S01]  /*7040*/  FMUL R57, R70.reuse, R64 ;  /* 0x0000004046397220 */ /* 0x040fe20000400000 */
[C---:B------:R-:W-:Y:S01]  /*7050*/  FMUL R58, R70.reuse, R65 ;  /* 0x00000041463a7220 */ /* 0x040fe20000400000 */
[C---:B------:R-:W-:Y:S01]  /*7060*/  FMUL R60, R70.reuse, R67 ;  /* 0x00000043463c7220 */ /* 0x040fe20000400000 */
[----:B------:R-:W-:Y:S01]  /*7070*/  FFMA R44, R71, R116, R44 ;  /* 0x00000074472c7223 */ /* 0x000fe2000000002c */
[----:B------:R-:W-:Y:S01]  /*7080*/  FMUL R48, R70, R55 ;  /* 0x0000003746307220 */ /* 0x000fe20000400000 */
[----:B------:R-:W-:Y:S01]  /*7090*/  F2FP.SATFINITE.E4M3.F32.PACK_AB_MERGE_C R64, R5, R4, R76 ;  /* 0x000000040540723e */ /* 0x000fe2000480704c */
[----:B------:R-:W-:Y:S01]  /*70a0*/  FFMA R45, R71, R117, R45 ;  /* 0x00000075472d7223 */ /* 0x000fe2000000002d */
[----:B------:R-:W-:Y:S01]  /*70b0*/  F2FP.SATFINITE.E4M3.F32.PACK_AB_MERGE_C R65, R9, R8, R129 ;  /* 0x000000080941723e */ /* 0x000fe20004807081 */
[C---:B------:R-:W-:Y:S01]  /*70c0*/  FFMA R46, R71.reuse, R118, R46 ;  /* 0x00000076472e7223 */ /* 0x040fe2000000002e */
[----:B------:R-:W-:Y:S01]  /*70d0*/  F2FP.SATFINITE.E4M3.F32.PACK_AB_MERGE_C R67, R2, R0, R3 ;  /* 0x000000000243723e */ /* 0x000fe20004807003 */
[--C-:B------:R-:W-:Y:S02]  /*70e0*/  HADD2.F32 R123, -RZ, R124.reuse.H0_H0 ;  /* 0x2000007cff7b7230 */ /* 0x100fe40000004100 */
[C---:B------:R-:W-:Y:S01]  /*70f0*/  FFMA R47, R71.reuse, R119, R47 ;  /* 0x00000077472f7223 */ /* 0x040fe2000000002f */
[----:B------:R-:W-:Y:S02]  /*7100*/  HADD2.F32 R124, -RZ, R124.H1_H1 ;  /* 0x3000007cff7c7230 */ /* 0x000fe40000004100 */
[C---:B------:R-:W-:Y:S01]  /*7110*/  FFMA R48, R71.reuse, R120, R48 ;  /* 0x0000007847307223 */ /* 0x040fe20000000030 */
[----:B------:R1:W-:Y:S01]  /*7120*/  STS.128 [R140+UR44+0x2200], R64 ;  /* 0x002200408c007988 */ /* 0x0003e20008000c2c */
[C---:B------:R-:W-:Y:S01]  /*7130*/  FFMA R49, R71.reuse, R121, R49 ;  /* 0x0000007947317223 */ /* 0x040fe20000000031 */
[C---:B------:R-:W-:Y:S01]  /*7140*/  FFMA R50, R71.reuse, R122, R50 ;  /* 0x0000007a47327223 */ /* 0x040fe20000000032 */
[C---:B------:R-:W-:Y:S01]  /*7150*/  FMUL R54, R70.reuse, R61 ;  /* 0x0000003d46367220 */ /* 0x040fe20000400000 */
[--C-:B------:R-:W-:Y:S02]  /*7160*/  HADD2.F32 R127, -RZ, R128.reuse.H0_H0 ;  /* 0x20000080ff7f7230 */ /* 0x100fe40000004100 */
[C---:B------:R-:W-:Y:S01]  /*7170*/  FFMA R51, R71.reuse, R123, R51 ;  /* 0x0000007b47337223 */ /* 0x040fe20000000033 */
[----:B------:R-:W-:Y:S02]  /*7180*/  HADD2.F32 R128, -RZ, R128.H1_H1 ;  /* 0x30000080ff807230 */ /* 0x000fe40000004100 */
[----:B------:R-:W-:Y:S01]  /*7190*/  FMUL R55, R70, R62 ;  /* 0x0000003e46377220 */ /* 0x000fe20000400000 */
[----:B------:R1:W-:Y:S01]  /*71a0*/  STS.128 [R150+0x2010], R16 ;  /* 0x0020101096007388 */ /* 0x0003e20000000c00 */
[----:B------:R-:W-:Y:S01]  /*71b0*/  F2FP.SATFINITE.E4M3.F32.PACK_AB_MERGE_C R35, R36, R35, RZ ;  /* 0x000000232423723e */ /* 0x000fe200048070ff */
[C---:B------:R-:W-:Y:S01]  /*71c0*/  FFMA R52, R71.reuse, R124, R52 ;  /* 0x0000007c47347223 */ /* 0x040fe20000000034 */
[----:B------:R-:W-:Y:S01]  /*71d0*/  FMUL R56, R70, R63 ;  /* 0x0000003f46387220 */ /* 0x000fe20000400000 */
[C---:B------:R-:W-:Y:S01]  /*71e0*/  FFMA R53, R71.reuse, R125, R53 ;  /* 0x0000007d47357223 */ /* 0x040fe20000000035 */
[C---:B------:R-:W-:Y:S01]  /*71f0*/  FFMA R54, R71.reuse, R126, R54 ;  /* 0x0000007e47367223 */ /* 0x040fe20000000036 */
[C---:B------:R-:W-:Y:S01]  /*7200*/  FFMA R55, R71.reuse, R127, R55 ;  /* 0x0000007f47377223 */ /* 0x040fe20000000037 */
[C---:B------:R-:W-:Y:S01]  /*7210*/  FFMA R56, R71.reuse, R128, R56 ;  /* 0x0000008047387223 */ /* 0x040fe20000000038 */
[----:B------:R-:W-:Y:S01]  /*7220*/  F2FP.SATFINITE.E4M3.F32.PACK_AB_MERGE_C R39, R40, R39, RZ ;  /* 0x000000272827723e */ /* 0x000fe200048070ff */
[C---:B------:R-:W-:Y:S01]  /*7230*/  FFMA R57, R71.reuse, R72, R57 ;  /* 0x0000004847397223 */ /* 0x040fe20000000039 */
[----:B------:R-:W-:Y:S01]  /*7240*/  F2FP.SATFINITE.E4M3.F32.PACK_AB_MERGE_C R43, R44, R43, RZ ;  /* 0x0000002b2c2b723e */ /* 0x000fe200048070ff */
[C---:B------:R-:W-:Y:S01]  /*7250*/  FFMA R58, R71.reuse, R73, R58 ;  /* 0x00000049473a7223 */ /* 0x040fe2000000003a */
[C---:B------:R-:W-:Y:S01]  /*7260*/  FFMA R59, R71.reuse, R74, R59 ;  /* 0x0000004a473b7223 */ /* 0x040fe2000000003b */
[----:B------:R-:W-:Y:S01]  /*7270*/  F2FP.SATFINITE.E4M3.F32.PACK_AB_MERGE_C R33, R34, R33, R35 ;  /* 0x000000212221723e */ /* 0x000fe20004807023 */
[----:B------:R-:W-:Y:S01]  /*7280*/  FFMA R60, R71, R75, R60 ;  /* 0x0000004b473c7223 */ /* 0x000fe2000000003c */
[----:B------:R-:W-:Y:S02]  /*7290*/  F2FP.SATFINITE.E4M3.F32.PACK_AB_MERGE_C R32, R30, R29, R32 ;  /* 0x0000001d1e20723e */ /* 0x000fe40004807020 */
[----:B------:R-:W-:Y:S02]  /*72a0*/  F2FP.SATFINITE.E4M3.F32.PACK_AB_MERGE_C R34, R38, R37, R39 ;  /* 0x000000252622723e */ /* 0x000fe40004807027 */
[----:B------:R-:W-:Y:S02]  /*72b0*/  F2FP.SATFINITE.E4M3.F32.PACK_AB_MERGE_C R35, R42, R41, R43 ;  /* 0x000000292a23723e */ /* 0x000fe4000480702b */
[----:B------:R-:W-:Y:S02]  /*72c0*/  F2FP.SATFINITE.E4M3.F32.PACK_AB_MERGE_C R51, R52, R51, RZ ;  /* 0x000000333433723e */ /* 0x000fe400048070ff */
[----:B------:R-:W-:Y:S01]  /*72d0*/  F2FP.SATFINITE.E4M3.F32.PACK_AB_MERGE_C R48, R48, R47, RZ ;  /* 0x0000002f3030723e */ /* 0x000fe200048070ff */
[----:B------:R1:W-:Y:S01]  /*72e0*/  STS.128 [R149+0x2020], R32 ;  /* 0x0020202095007388 */ /* 0x0003e20000000c00 */
[----:B------:R-:W-:Y:S02]  /*72f0*/  F2FP.SATFINITE.E4M3.F32.PACK_AB_MERGE_C R55, R56, R55, RZ ;  /* 0x000000373837723e */ /* 0x000fe400048070ff */
[----:B------:R-:W-:Y:S02]  /*7300*/  F2FP.SATFINITE.E4M3.F32.PACK_AB_MERGE_C R59, R60, R59, RZ ;  /* 0x0000003b3c3b723e */ /* 0x000fe400048070ff */
[----:B------:R-:W-:Y:S02]  /*7310*/  F2FP.SATFINITE.E4M3.F32.PACK_AB_MERGE_C R49, R50, R49, R51 ;  /* 0x000000313231723e */ /* 0x000fe40004807033 */
[----:B------:R-:W-:Y:S02]  /*7320*/  F2FP.SATFINITE.E4M3.F32.PACK_AB_MERGE_C R48, R46, R45, R48 ;  /* 0x0000002d2e30723e */ /* 0x000fe40004807030 */
[----:B------:R-:W-:Y:S02]  /*7330*/  F2FP.SATFINITE.E4M3.F32.PACK_AB_MERGE_C R50, R54, R53, R55 ;  /* 0x000000353632723e */ /* 0x000fe40004807037 */
[----:B------:R-:W-:Y:S05]  /*7340*/  F2FP.SATFINITE.E4M3.F32.PACK_AB_MERGE_C R51, R58, R57, R59 ;  /* 0x000000393a33723e */ /* 0x000fea000480703b */
[----:B------:R1:W-:Y:S01]  /*7350*/  STS.128 [R148+0x2030], R48 ;  /* 0x0020303094007388 */ /* 0x0003e20000000c00 */
[----:B------:R-:W-:Y:S01]  /*7360*/  @!PT LDS RZ, [RZ] ;  /* 0x00000000fffff984 */ /* 0x000fe20000000800 */
[----:B------:R-:W-:Y:S01]  /*7370*/  @!PT LDS RZ, [RZ] ;  /* 0x00000000fffff984 */ /* 0x000fe20000000800 */
[----:B------:R-:W-:Y:S01]  /*7380*/  @!PT LDS RZ, [RZ] ;  /* 0x00000000fffff984 */ /* 0x000fe20000000800 */
[----:B------:R-:W-:Y:S01]  /*7390*/  @!PT LDS RZ, [RZ] ;  /* 0x00000000fffff984 */ /* 0x000fe20000000800 */
[----:B------:R3:W-:Y:S07]  /*73a0*/  MEMBAR.ALL.CTA ;  /* 0x0000000000007992 */ /* 0x0007ee0000008000 */
[----:B---3--:R-:W3:Y:S02]  /*73b0*/  FENCE.VIEW.ASYNC.S ;  /* 0x00000000000073c6 */ /* 0x008ee40000000000 */
[----:B---3--:R-:W-:Y:S06]  /*73c0*/  BAR.SYNC.DEFER_BLOCKING 0x1, 0x80 ;  /* 0x0042000000007b1d */ /* 0x008fec0000010000 */
[----:B------:R-:W-:Y:S05]  /*73d0*/  @P0 BRA `(.L_x_111) ;  /* 0x0000000000300947 */ /* 0x000fea0003800000 */
[----:B------:R-:W-:Y:S02]  /*73e0*/  UIADD3 UR4, UPT, UPT, UR44, 0x2200, URZ ;  /* 0x000022002c047890 */ /* 0x000fe4000fffe0ff */
[----:B------:R-:W-:Y:S02]  /*73f0*/  USHF.L.U32 UR9, UR45, 0x6, URZ ;  /* 0x000000062d097899 */ /* 0x000fe400080006ff */
[----:B------:R-:W-:Y:S02]  /*7400*/  USHF.L.U32 UR10, UR46, 0x7, URZ ;  /* 0x000000072e0a7899 */ /* 0x000fe400080006ff */
[----:B------:R-:W-:Y:S01]  /*7410*/  MOV R151, UR4 ;  /* 0x0000000400977c02 */ /* 0x000fe20008000f00 */
[----:B------:R-:W-:Y:S01]  /*7420*/  UIADD3 UR4, UP0, UPT, UR62, 0x680, URZ ;  /* 0x000006803e047890 */ /* 0x000fe2000ff1e0ff */
[----:B------:R-:W-:Y:S02]  /*7430*/  UMOV UR11, UR36 ;  /* 0x00000024000b7c82 */ /* 0x000fe40008000000 */
[----:B------:R-:W-:Y:S01]  /*7440*/  R2UR UR8, R151 ;  /* 0x00000000970872ca */ /* 0x000fe200000e0000 */
[----:B------:R-:W-:Y:S11]  /*7450*/  UIADD3.X UR5, UPT, UPT, URZ, UR63, URZ, UP0, !UPT ;  /* 0x0000003fff057290 */ /* 0x000ff600087fe4ff */
[----:B------:R-:W-:Y:S01]  /*7460*/  @!UPT UIADD3 URZ, UPT, UPT, URZ, URZ, URZ ;  /* 0x000000fffffff290 */ /* 0x000fe2000fffe0ff */
[----:B------:R3:W-:Y:S01]  /*7470*/  UTMASTG.3D [UR8], [UR4] ;  /* 0x00000008040073b5 */ /* 0x0007e20008010000 */
[----:B------:R0:W-:Y:S01]  /*7480*/  UTMACMDFLUSH ;  /* 0x00000000000079b7 */ /* 0x0001e20000000000 */
[----:B---3--:R-:W-:Y:S04]  /*7490*/  DEPBAR.LE SB0, 0x0 ;  /* 0x000080000000791a */ /* 0x008fe80000000000 */
.L_x_111:
[----:B------:R-:W-:Y:S05]  /*74a0*/  BSYNC.RECONVERGENT B0 ;  /* 0x0000000000007941 */ /* 0x000fea0003800200 */
.L_x_110:
[----:B------:R-:W-:Y:S01]  /*74b0*/  BAR.SYNC.DEFER_BLOCKING 0x1, 0x80 ;  /* 0x0042000000007b1d */ /* 0x000fe20000010000 */
[----:B------:R-:W-:Y:S01]  /*74c0*/  ISETP.NE.AND P0, PT, R144, 0x2, PT ;  /* 0x000000029000780c */ /* 0x000fe20003f05270 */
[----:B------:R-:W-:Y:S01]  /*74d0*/  UISETP.NE.AND UP0, UPT, UR47, URZ, UPT ;  /* 0x000000ff2f00728c */ /* 0x000fe2000bf05270 */
[----:B------:R-:W-:Y:S01]  /*74e0*/  ISETP.NE.AND P1, PT, R68, 0x4, PT ;  /* 0x000000044400780c */ /* 0x000fe20003f25270 */
[----:B------:R-:W-:Y:S01]  /*74f0*/  UIADD3 UR45, UPT, UPT, UR37, UR55, URZ ;  /* 0x00000037252d7290 */ /* 0x000fe2000fffe0ff */
[----:B------:R-:W-:Y:S01]  /*7500*/  SEL R2, RZ, 0x1, P0 ;  /* 0x00000001ff027807 */ /* 0x000fe20000000000 */
[----:B------:R-:W-:Y:S01]  /*7510*/  UIADD3 UR46, UPT, UPT, UR38, UR58, URZ ;  /* 0x0000003a262e7290 */ /* 0x000fe2000fffe0ff */
[----:B------:R-:W-:Y:S02]  /*7520*/  SEL R0, RZ, 0x1, P1 ;  /* 0x00000001ff007807 */ /* 0x000fe40000800000 */
[----:B------:R-:W-:Y:S02]  /*7530*/  LOP3.LUT R146, R146, R2, RZ, 0x3c, !PT ;  /* 0x0000000292927212 */ /* 0x000fe400078e3cff */
[----:B------:R-:W-:Y:S02]  /*7540*/  LOP3.LUT R147, R147, R0, RZ, 0x3c, !PT ;  /* 0x0000000093937212 */ /* 0x000fe400078e3cff */
[----:B------:R-:W-:Y:S02]  /*7550*/  SEL R144, R144, RZ, P0 ;  /* 0x000000ff90907207 */ /* 0x000fe40000000000 */
[----:B------:R-:W-:Y:S01]  /*7560*/  SEL R68, R68, RZ, P1 ;  /* 0x000000ff44447207 */ /* 0x000fe20000800000 */
[----:B------:R-:W-:Y:S01]  /*7570*/  UMOV UR36, UR54 ;  /* 0x0000003600247c82 */ /* 0x000fe20008000000 */
[----:B------:R-:W-:Y:S05]  /*7580*/  BRA.U UP0, `(.L_x_112) ;  /* 0xffffffdd001c7547 */ /* 0x000fea000b83ffff */
[----:B------:R-:W-:Y:S05]  /*7590*/  EXIT ;  /* 0x000000000000794d */ /* 0x000fea0003800000 */
.L_x_24:
[----:B-1----:R1:W2:Y:S02]  /*75a0*/  SYNCS.PHASECHK.TRANS64.TRYWAIT P0, [R0+URZ+0xd0], R2 ;  /* 0x0000d002000075a7 */ /* 0x0022a400080011ff */
[----:B--2---:R-:W-:Y:S05]  /*75b0*/  @!P0 NANOSLEEP.SYNCS 0x989680 ;  /* 0x009896800000895d */ /* 0x004fea0003900000 */
[----:B------:R-:W2:Y:S02]  /*75c0*/  @!P0 SYNCS.PHASECHK.TRANS64 P0, [R0+URZ+0xd0], R2 ;  /* 0x0000d002000085a7 */ /* 0x000ea400080010ff */
[----:B--2---:R-:W-:Y:S05]  /*75d0*/  @!P0 BRA `(.L_x_24) ;  /* 0xfffffffc00f08947 */ /* 0x004fea000383ffff */
[----:B------:R-:W-:Y:S05]  /*75e0*/  BRA `(.L_x_113) ;  /* 0xffffffa400147947 */ /* 0x000fea000383ffff */
.L_x_27:
[----:B-1----:R-:W-:-:S07]  /*75f0*/  MOV R0, UR33 ;  /* 0x0000002100007c02 */ /* 0x002fce0008000f00 */
.L_x_114:
[----:B-1----:R1:W2:Y:S02]  /*7600*/  SYNCS.PHASECHK.TRANS64.TRYWAIT P0, [R0+URZ+0x20], R3 ;  /* 0x00002003000075a7 */ /* 0x0022a400080011ff */
[----:B--2---:R-:W-:Y:S05]  /*7610*/  @!P0 NANOSLEEP.SYNCS 0x989680 ;  /* 0x009896800000895d */ /* 0x004fea0003900000 */
[----:B------:R-:W2:Y:S02]  /*7620*/  @!P0 SYNCS.PHASECHK.TRANS64 P0, [R0+URZ+0x20], R3 ;  /* 0x00002003000085a7 */ /* 0x000ea400080010ff */
[----:B--2---:R-:W-:Y:S05]  /*7630*/  @!P0 BRA `(.L_x_114) ;  /* 0xfffffffc00f08947 */ /* 0x004fea000383ffff */
[----:B------:R-:W-:Y:S05]  /*7640*/  BRA `(.L_x_26) ;  /* 0xffffffa400647947 */ /* 0x000fea000383ffff */
.L_x_34:
[----:B-1----:R-:W-:-:S07]  /*7650*/  MOV R0, UR17 ;  /* 0x0000001100007c02 */ /* 0x002fce0008000f00 */
.L_x_115:
[----:B-1----:R1:W2:Y:S02]  /*7660*/  SYNCS.PHASECHK.TRANS64.TRYWAIT P0, [R0+URZ+0x20], R3 ;  /* 0x00002003000075a7 */ /* 0x0022a400080011ff */
[----:B--2---:R-:W-:Y:S05]  /*7670*/  @!P0 NANOSLEEP.SYNCS 0x989680 ;  /* 0x009896800000895d */ /* 0x004fea0003900000 */
[----:B------:R-:W2:Y:S02]  /*7680*/  @!P0 SYNCS.PHASECHK.TRANS64 P0, [R0+URZ+0x20], R3 ;  /* 0x00002003000085a7 */ /* 0x000ea400080010ff */
[----:B--2---:R-:W-:Y:S05]  /*7690*/  @!P0 BRA `(.L_x_115) ;  /* 0xfffffffc00f08947 */ /* 0x004fea000383ffff */
[----:B------:R-:W-:Y:S05]  /*76a0*/  BRA `(.L_x_33) ;  /* 0xffffffa800247947 */ /* 0x000fea000383ffff */
.L_x_39:
[----:B-1----:R1:W2:Y:S02]  /*76b0*/  SYNCS.PHASECHK.TRANS64.TRYWAIT P0, [R3+URZ+0x60], R0 ;  /* 0x00006000030075a7 */ /* 0x0022a400080011ff */
[----:B--2---:R-:W-:Y:S05]  /*76c0*/  @!P0 NANOSLEEP.SYNCS 0x989680 ;  /* 0x009896800000895d */ /* 0x004fea0003900000 */
[----:B------:R-:W2:Y:S02]  /*76d0*/  @!P0 SYNCS.PHASECHK.TRANS64 P0, [R3+URZ+0x60], R0 ;  /* 0x00006000030085a7 */ /* 0x000ea400080010ff */
[----:B--2---:R-:W-:Y:S05]  /*76e0*/  @!P0 BRA `(.L_x_39) ;  /* 0xfffffffc00f08947 */ /* 0x004fea000383ffff */
[----:B------:R-:W-:Y:S05]  /*76f0*/  BRA `(.L_x_116) ;  /* 0xffffffa800c87947 */ /* 0x000fea000383ffff */
.L_x_43:
[----:B------:R-:W-:-:S07]  /*7700*/  MOV R0, UR4 ;  /* 0x0000000400007c02 */ /* 0x000fce0008000f00 */
.L_x_117:
[----:B-1----:R1:W2:Y:S02]  /*7710*/  SYNCS.PHASECHK.TRANS64.TRYWAIT P0, [R0+URZ], R2 ;  /* 0x00000002000075a7 */ /* 0x0022a400080011ff */
[----:B--2---:R-:W-:Y:S05]  /*7720*/  @!P0 NANOSLEEP.SYNCS 0x989680 ;  /* 0x009896800000895d */ /* 0x004fea0003900000 */
[----:B------:R-:W2:Y:S02]  /*7730*/  @!P0 SYNCS.PHASECHK.TRANS64 P0, [R0+URZ], R2 ;  /* 0x00000002000085a7 */ /* 0x000ea400080010ff */
[----:B--2---:R-:W-:Y:S05]  /*7740*/  @!P0 BRA `(.L_x_117) ;  /* 0xfffffffc00f08947 */ /* 0x004fea000383ffff */
[----:B------:R-:W-:Y:S05]  /*7750*/  BRA `(.L_x_118) ;  /* 0xffffffb0006c7947 */ /* 0x000fea000383ffff */
.L_x_44:
[----:B------:R-:W-:-:S07]  /*7760*/  MOV R0, UR5 ;  /* 0x0000000500007c02 */ /* 0x000fce0008000f00 */
.L_x_119:
[----:B-1----:R1:W2:Y:S02]  /*7770*/  SYNCS.PHASECHK.TRANS64.TRYWAIT P0, [R0+URZ], R3 ;  /* 0x00000003000075a7 */ /* 0x0022a400080011ff */
[----:B--2---:R-:W-:Y:S05]  /*7780*/  @!P0 NANOSLEEP.SYNCS 0x989680 ;  /* 0x009896800000895d */ /* 0x004fea0003900000 */
[----:B------:R-:W2:Y:S02]  /*7790*/  @!P0 SYNCS.PHASECHK.TRANS64 P0, [R0+URZ], R3 ;  /* 0x00000003000085a7 */ /* 0x000ea400080010ff */
[----:B--2---:R-:W-:Y:S05]  /*77a0*/  @!P0 BRA `(.L_x_119) ;  /* 0xfffffffc00f08947 */ /* 0x004fea000383ffff */
[----:B------:R-:W-:Y:S05]  /*77b0*/  BRA `(.L_x_120) ;  /* 0xffffffb000787947 */ /* 0x000fea000383ffff */
.L_x_45:
[----:B------:R-:W-:-:S07]  /*77c0*/  MOV R0, UR5 ;  /* 0x0000000500007c02 */ /* 0x000fce0008000f00 */
.L_x_121:
[----:B-1----:R1:W2:Y:S02]  /*77d0*/  SYNCS.PHASECHK.TRANS64.TRYWAIT P0, [R0+URZ], R3 ;  /* 0x00000003000075a7 */ /* 0x0022a400080011ff */
[----:B--2---:R-:W-:Y:S05]  /*77e0*/  @!P0 NANOSLEEP.SYNCS 0x989680 ;  /* 0x009896800000895d */ /* 0x004fea0003900000 */
[----:B------:R-:W2:Y:S02]  /*77f0*/  @!P0 SYNCS.PHASECHK.TRANS64 P0, [R0+URZ], R3 ;  /* 0x00000003000085a7 */ /* 0x000ea400080010ff */
[----:B--2---:R-:W-:Y:S05]  /*7800*/  @!P0 BRA `(.L_x_121) ;  /* 0xfffffffc00f08947 */ /* 0x004fea000383ffff */
[----:B------:R-:W-:Y:S05]  /*7810*/  BRA `(.L_x_122) ;  /* 0xffffffb000847947 */ /* 0x000fea000383ffff */
.L_x_48:
[----:B-1----:R1:W2:Y:S02]  /*7820*/  SYNCS.PHASECHK.TRANS64.TRYWAIT P0, [R2+URZ+0xc0], R4 ;  /* 0x0000c004020075a7 */ /* 0x0022a400080011ff */
[----:B--2---:R-:W-:Y:S05]  /*7830*/  @!P0 NANOSLEEP.SYNCS 0x989680 ;  /* 0x009896800000895d */ /* 0x004fea0003900000 */
[----:B------:R-:W2:Y:S02]  /*7840*/  @!P0 SYNCS.PHASECHK.TRANS64 P0, [R2+URZ+0xc0], R4 ;  /* 0x0000c004020085a7 */ /* 0x000ea400080010ff */
[----:B--2---:R-:W-:Y:S05]  /*7850*/  @!P0 BRA `(.L_x_48) ;  /* 0xfffffffc00f08947 */ /* 0x004fea000383ffff */
[----:B------:R-:W-:Y:S05]  /*7860*/  BRA `(.L_x_123) ;  /* 0xffffffb000e87947 */ /* 0x000fea000383ffff */
.L_x_49:
[----:B------:R-:W-:-:S07]  /*7870*/  MOV R2, UR4 ;  /* 0x0000000400027c02 */ /* 0x000fce0008000f00 */
.L_x_124:
[----:B-1----:R1:W2:Y:S02]  /*7880*/  SYNCS.PHASECHK.TRANS64.TRYWAIT P0, [R2+URZ+0x70], R5 ;  /* 0x00007005020075a7 */ /* 0x0022a400080011ff */
[----:B--2---:R-:W-:Y:S05]  /*7890*/  @!P0 NANOSLEEP.SYNCS 0x989680 ;  /* 0x009896800000895d */ /* 0x004fea0003900000 */
[----:B------:R-:W2:Y:S02]  /*78a0*/  @!P0 SYNCS.PHASECHK.TRANS64 P0, [R2+URZ+0x70], R5 ;  /* 0x00007005020085a7 */ /* 0x000ea400080010ff */
[----:B--2---:R-:W-:Y:S05]  /*78b0*/  @!P0 BRA `(.L_x_124) ;  /* 0xfffffffc00f08947 */ /* 0x004fea000383ffff */
[----:B------:R-:W-:Y:S05]  /*78c0*/  BRA `(.L_x_125) ;  /* 0xffffffb000f87947 */ /* 0x000fea000383ffff */
.L_x_50:
[----:B-1----:R1:W2:Y:S02]  /*78d0*/  SYNCS.PHASECHK.TRANS64.TRYWAIT P1, [R2+URZ+0x60], R4 ;  /* 0x00006004020075a7 */ /* 0x0022a400080211ff */
[----:B--2---:R-:W-:Y:S05]  /*78e0*/  @!P1 NANOSLEEP.SYNCS 0x989680 ;  /* 0x009896800000995d */ /* 0x004fea0003900000 */
[----:B------:R-:W2:Y:S02]  /*78f0*/  @!P1 SYNCS.PHASECHK.TRANS64 P1, [R2+URZ+0x60], R4 ;  /* 0x00006004020095a7 */ /* 0x000ea400080210ff */
[----:B--2---:R-:W-:Y:S05]  /*7900*/  @!P1 BRA `(.L_x_50) ;  /* 0xfffffffc00f09947 */ /* 0x004fea000383ffff */
[----:B------:R-:W-:Y:S05]  /*7910*/  BRA `(.L_x_126) ;  /* 0xffffffb400287947 */ /* 0x000fea000383ffff */
.L_x_53:
[----:B------:R-:W-:-:S07]  /*7920*/  MOV R0, UR4 ;  /* 0x0000000400007c02 */ /* 0x000fce0008000f00 */
.L_x_127:
[----:B-1----:R1:W2:Y:S02]  /*7930*/  SYNCS.PHASECHK.TRANS64.TRYWAIT P0, [R0+URZ+0x70], R2 ;  /* 0x00007002000075a7 */ /* 0x0022a400080011ff */
[----:B--2---:R-:W-:Y:S05]  /*7940*/  @!P0 NANOSLEEP.SYNCS 0x989680 ;  /* 0x009896800000895d */ /* 0x004fea0003900000 */
[----:B------:R-:W2:Y:S02]  /*7950*/  @!P0 SYNCS.PHASECHK.TRANS64 P0, [R0+URZ+0x70], R2 ;  /* 0x00007002000085a7 */ /* 0x000ea400080010ff */
[----:B--2---:R-:W-:Y:S05]  /*7960*/  @!P0 BRA `(.L_x_127) ;  /* 0xfffffffc00f08947 */ /* 0x004fea000383ffff */
[----:B------:R-:W-:Y:S05]  /*7970*/  BRA `(.L_x_52) ;  /* 0xffffffb4007c7947 */ /* 0x000fea000383ffff */
.L_x_62:
[----:B-1----:R-:W-:-:S04]  /*7980*/  MOV R5, UR5 ;  /* 0x0000000500057c02 */ /* 0x002fc80008000f00 */
[----:B------:R1:W2:Y:S03]  /*7990*/  SYNCS.PHASECHK.TRANS64.TRYWAIT P0, [R5+URZ+0x8], R6 ;  /* 0x00000806050075a7 */ /* 0x0002a600080011ff */
[----:B--2---:R-:W-:Y:S05]  /*79a0*/  @!P0 NANOSLEEP.SYNCS 0x989680 ;  /* 0x009896800000895d */ /* 0x004fea0003900000 */
[----:B------:R-:W2:Y:S02]  /*79b0*/  @!P0 SYNCS.PHASECHK.TRANS64 P0, [R5+URZ+0x8], R6 ;  /* 0x00000806050085a7 */ /* 0x000ea400080010ff */
[----:B--2---:R-:W-:Y:S05]  /*79c0*/  @!P0 BRA `(.L_x_62) ;  /* 0xfffffffc00ec8947 */ /* 0x004fea000383ffff */
[----:B------:R-:W-:Y:S05]  /*79d0*/  BRA `(.L_x_61) ;  /* 0xffffffb800347947 */ /* 0x000fea000383ffff */
.L_x_64:
[----:B------:R-:W-:Y:S01]  /*79e0*/  BSSY B0, `(.L_x_128) ;  /* 0x0000006000007945 */ /* 0x000fe20003800000 */
[----:B------:R-:W-:-:S07]  /*79f0*/  MOV R15, 0xffffffff ;  /* 0xffffffff000f7802 */ /* 0x000fce0000000f00 */
[----:B-1---5:R-:W-:Y:S05]  /*7a00*/  WARPSYNC.COLLECTIVE R15, `(.L_x_129) ;  /* 0x000000000f0c7348 */ /* 0x022fea0003c00000 */
[----:B------:R-:W-:Y:S02]  /*7a10*/  ELECT P6, UR79, PT ;  /* 0x00000000004f782f */ /* 0x000fe400038c0000 */
[----:B------:R-:W-:Y:S01]  /*7a20*/  MOV R14, UR79 ;  /* 0x0000004f000e7c02 */ /* 0x000fe20008000f00 */
[----:B-1---5:R-:W-:Y:S10]  /*7a30*/  ENDCOLLECTIVE ;  /* 0x000000000000791b */ /* 0x022ff40003800000 */
.L_x_129:
[----:B------:R-:W-:Y:S05]  /*7a40*/  BSYNC B0 ;  /* 0x0000000000007941 */ /* 0x000fea0003800000 */
.L_x_128:
[----:B------:R-:W-:Y:S01]  /*7a50*/  PLOP3.LUT P0, PT, P6, PT, PT, 0x80, 0x8 ;  /* 0x000000000008781c */ /* 0x000fe2000370f070 */
[----:B------:R-:W-:-:S12]  /*7a60*/  BRA `(.L_x_130) ;  /* 0xffffffb800607947 */ /* 0x000fd8000383ffff */
.L_x_66:
[----:B-1----:R-:W-:-:S04]  /*7a70*/  MOV R0, UR5 ;  /* 0x0000000500007c02 */ /* 0x002fc80008000f00 */
[----:B------:R1:W2:Y:S03]  /*7a80*/  SYNCS.PHASECHK.TRANS64.TRYWAIT P0, [R0+URZ+0x8], R4 ;  /* 0x00000804000075a7 */ /* 0x0002a600080011ff */
[----:B--2---:R-:W-:Y:S05]  /*7a90*/  @!P0 NANOSLEEP.SYNCS 0x989680 ;  /* 0x009896800000895d */ /* 0x004fea0003900000 */
[----:B------:R-:W2:Y:S02]  /*7aa0*/  @!P0 SYNCS.PHASECHK.TRANS64 P0, [R0+URZ+0x8], R4 ;  /* 0x00000804000085a7 */ /* 0x000ea400080010ff */
[----:B--2---:R-:W-:Y:S05]  /*7ab0*/  @!P0 BRA `(.L_x_66) ;  /* 0xfffffffc00ec8947 */ /* 0x004fea000383ffff */
[----:B------:R-:W-:Y:S05]  /*7ac0*/  BRA `(.L_x_65) ;  /* 0xffffffb800647947 */ /* 0x000fea000383ffff */
.L_x_67:
[----:B-1----:R1:W2:Y:S02]  /*7ad0*/  SYNCS.PHASECHK.TRANS64.TRYWAIT P0, [R0+URZ+0x60], R4 ;  /* 0x00006004000075a7 */ /* 0x0022a400080011ff */
[----:B--2---:R-:W-:Y:S05]  /*7ae0*/  @!P0 NANOSLEEP.SYNCS 0x989680 ;  /* 0x009896800000895d */ /* 0x004fea0003900000 */
[----:B------:R-:W2:Y:S02]  /*7af0*/  @!P0 SYNCS.PHASECHK.TRANS64 P0, [R0+URZ+0x60], R4 ;  /* 0x00006004000085a7 */ /* 0x000ea400080010ff */
[----:B--2---:R-:W-:Y:S05]  /*7b00*/  @!P0 BRA `(.L_x_67) ;  /* 0xfffffffc00f08947 */ /* 0x004fea000383ffff */
[----:B------:R-:W-:Y:S05]  /*7b10*/  BRA `(.L_x_131) ;  /* 0xffffffbc00407947 */ /* 0x000fea000383ffff */
.L_x_69:
[----:B------:R-:W-:-:S07]  /*7b20*/  MOV R0, UR23 ;  /* 0x0000001700007c02 */ /* 0x000fce0008000f00 */
.L_x_132:
[----:B-1----:R1:W2:Y:S02]  /*7b30*/  SYNCS.PHASECHK.TRANS64.TRYWAIT P0, [R0+URZ+0xa0], R4 ;  /* 0x0000a004000075a7 */ /* 0x0022a400080011ff */
[----:B--2---:R-:W-:Y:S05]  /*7b40*/  @!P0 NANOSLEEP.SYNCS 0x989680 ;  /* 0x009896800000895d */ /* 0x004fea0003900000 */
[----:B------:R-:W2:Y:S02]  /*7b50*/  @!P0 SYNCS.PHASECHK.TRANS64 P0, [R0+URZ+0xa0], R4 ;  /* 0x0000a004000085a7 */ /* 0x000ea400080010ff */
[----:B--2---:R-:W-:Y:S05]  /*7b60*/  @!P0 BRA `(.L_x_132) ;  /* 0xfffffffc00f08947 */ /* 0x004fea000383ffff */
[----:B------:R-:W-:Y:S05]  /*7b70*/  BRA `(.L_x_133) ;  /* 0xffffffbc008c7947 */ /* 0x000fea000383ffff */
.L_x_72:
[----:B------:R-:W-:Y:S07]  /*7b80*/  MOV R0, UR5 ;  /* 0x0000000500007c02 */ /* 0x000fee0008000f00 */
.L_x_134:
[----:B-1----:R1:W2:Y:S02]  /*7b90*/  SYNCS.PHASECHK.TRANS64.TRYWAIT P0, [R0+URZ], R4 ;  /* 0x00000004000075a7 */ /* 0x0022a400080011ff */
[----:B--2---:R-:W-:Y:S05]  /*7ba0*/  @!P0 NANOSLEEP.SYNCS 0x989680 ;  /* 0x009896800000895d */ /* 0x004fea0003900000 */
[----:B------:R-:W2:Y:S02]  /*7bb0*/  @!P0 SYNCS.PHASECHK.TRANS64 P0, [R0+URZ], R4 ;  /* 0x00000004000085a7 */ /* 0x000ea400080010ff */
[----:B--2---:R-:W-:Y:S05]  /*7bc0*/  @!P0 BRA `(.L_x_134) ;  /* 0xfffffffc00f08947 */ /* 0x004fea000383ffff */
[----:B------:R-:W-:Y:S05]  /*7bd0*/  BRA `(.L_x_71) ;  /* 0xffffffbc00a07947 */ /* 0x000fea000383ffff */
.L_x_76:
[----:B-1----:R-:W-:-:S07]  /*7be0*/  MOV R0, UR4 ;  /* 0x0000000400007c02 */ /* 0x002fce0008000f00 */
.L_x_135:
[----:B-1----:R1:W2:Y:S02]  /*7bf0*/  SYNCS.PHASECHK.TRANS64.TRYWAIT P0, [R0+URZ], R2 ;  /* 0x00000002000075a7 */ /* 0x0022a400080011ff */
[----:B--2---:R-:W-:Y:S05]  /*7c00*/  @!P0 NANOSLEEP.SYNCS 0x989680 ;  /* 0x009896800000895d */ /* 0x004fea0003900000 */
[----:B------:R-:W2:Y:S02]  /*7c10*/  @!P0 SYNCS.PHASECHK.TRANS64 P0, [R0+URZ], R2 ;  /* 0x00000002000085a7 */ /* 0x000ea400080010ff */
[----:B--2---:R-:W-:Y:S05]  /*7c20*/  @!P0 BRA `(.L_x_135) ;  /* 0xfffffffc00f08947 */ /* 0x004fea000383ffff */
[----:B------:R-:W-:Y:S05]  /*7c30*/  BRA `(.L_x_136) ;  /* 0xffffffc0006c7947 */ /* 0x000fea000383ffff */
.L_x_77:
[----:B------:R-:W-:-:S07]  /*7c40*/  MOV R0, UR5 ;  /* 0x0000000500007c02 */ /* 0x000fce0008000f00 */
.L_x_137:
[----:B-1----:R1:W2:Y:S02]  /*7c50*/  SYNCS.PHASECHK.TRANS64.TRYWAIT P0, [R0+URZ], R3 ;  /* 0x00000003000075a7 */ /* 0x0022a400080011ff */
[----:B--2---:R-:W-:Y:S05]  /*7c60*/  @!P0 NANOSLEEP.SYNCS 0x989680 ;  /* 0x009896800000895d */ /* 0x004fea0003900000 */
[----:B------:R-:W2:Y:S02]  /*7c70*/  @!P0 SYNCS.PHASECHK.TRANS64 P0, [R0+URZ], R3 ;  /* 0x00000003000085a7 */ /* 0x000ea400080010ff */
[----:B--2---:R-:W-:Y:S05]  /*7c80*/  @!P0 BRA `(.L_x_137) ;  /* 0xfffffffc00f08947 */ /* 0x004fea000383ffff */
[----:B------:R-:W-:Y:S05]  /*7c90*/  BRA `(.L_x_138) ;  /* 0xffffffc000787947 */ /* 0x000fea000383ffff */
.L_x_78:
[----:B------:R-:W-:-:S07]  /*7ca0*/  MOV R0, UR5 ;  /* 0x0000000500007c02 */ /* 0x000fce0008000f00 */
.L_x_139:
[----:B-1----:R1:W2:Y:S02]  /*7cb0*/  SYNCS.PHASECHK.TRANS64.TRYWAIT P0, [R0+URZ], R3 ;  /* 0x00000003000075a7 */ /* 0x0022a400080011ff */
[----:B--2---:R-:W-:Y:S05]  /*7cc0*/  @!P0 NANOSLEEP.SYNCS 0x989680 ;  /* 0x009896800000895d */ /* 0x004fea0003900000 */
[----:B------:R-:W2:Y:S02]  /*7cd0*/  @!P0 SYNCS.PHASECHK.TRANS64 P0, [R0+URZ], R3 ;  /* 0x00000003000085a7 */ /* 0x000ea400080010ff */
[----:B--2---:R-:W-:Y:S05]  /*7ce0*/  @!P0 BRA `(.L_x_139) ;  /* 0xfffffffc00f08947 */ /* 0x004fea000383ffff */
[----:B------:R-:W-:Y:S05]  /*7cf0*/  BRA `(.L_x_140) ;  /* 0xffffffc000847947 */ /* 0x000fea000383ffff */
.L_x_81:
[----:B------:R-:W-:-:S07]  /*7d00*/  MOV R0, UR17 ;  /* 0x0000001100007c02 */ /* 0x000fce0008000f00 */
.L_x_141:
[----:B-1----:R1:W2:Y:S02]  /*7d10*/  SYNCS.PHASECHK.TRANS64.TRYWAIT P1, [R0+URZ+0xe0], R2 ;  /* 0x0000e002000075a7 */ /* 0x0022a400080211ff */
[----:B--2---:R-:W-:Y:S05]  /*7d20*/  @!P1 NANOSLEEP.SYNCS 0x989680 ;  /* 0x009896800000995d */ /* 0x004fea0003900000 */
[----:B------:R-:W2:Y:S02]  /*7d30*/  @!P1 SYNCS.PHASECHK.TRANS64 P1, [R0+URZ+0xe0], R2 ;  /* 0x0000e002000095a7 */ /* 0x000ea400080210ff */
[----:B--2---:R-:W-:Y:S05]  /*7d40*/  @!P1 BRA `(.L_x_141) ;  /* 0xfffffffc00f09947 */ /* 0x004fea000383ffff */
[----:B------:R-:W-:Y:S05]  /*7d50*/  BRA `(.L_x_142) ;  /* 0xffffffc000d07947 */ /* 0x000fea000383ffff */
.L_x_86:
[----:B--2---:R2:W4:Y:S02]  /*7d60*/  SYNCS.PHASECHK.TRANS64.TRYWAIT P0, [R7+URZ+0x60], R0 ;  /* 0x00006000070075a7 */ /* 0x00452400080011ff */
[----:B----4-:R-:W-:Y:S05]  /*7d70*/  @!P0 NANOSLEEP.SYNCS 0x989680 ;  /* 0x009896800000895d */ /* 0x010fea0003900000 */
[----:B------:R-:W4:Y:S02]  /*7d80*/  @!P0 SYNCS.PHASECHK.TRANS64 P0, [R7+URZ+0x60], R0 ;  /* 0x00006000070085a7 */ /* 0x000f2400080010ff */
[----:B----4-:R-:W-:Y:S05]  /*7d90*/  @!P0 BRA `(.L_x_86) ;  /* 0xfffffffc00f08947 */ /* 0x010fea000383ffff */
[----:B------:R-:W-:Y:S05]  /*7da0*/  BRA `(.L_x_143) ;  /* 0xffffffc400f07947 */ /* 0x000fea000383ffff */
.L_x_89:
[----:B-1----:R-:W-:Y:S07]  /*7db0*/  MOV R0, UR17 ;  /* 0x0000001100007c02 */ /* 0x002fee0008000f00 */
.L_x_144:
[----:B-1----:R1:W2:Y:S02]  /*7dc0*/  SYNCS.PHASECHK.TRANS64.TRYWAIT P2, [R0+URZ+0x58], R7 ;  /* 0x00005807000075a7 */ /* 0x0022a400080411ff */
[----:B--2---:R-:W-:Y:S05]  /*7dd0*/  @!P2 NANOSLEEP.SYNCS 0x989680 ;  /* 0x009896800000a95d */ /* 0x004fea0003900000 */
[----:B------:R-:W2:Y:S02]  /*7de0*/  @!P2 SYNCS.PHASECHK.TRANS64 P2, [R0+URZ+0x58], R7 ;  /* 0x000058070000a5a7 */ /* 0x000ea400080410ff */
[----:B--2---:R-:W-:Y:S05]  /*7df0*/  @!P2 BRA `(.L_x_144) ;  /* 0xfffffffc00f0a947 */ /* 0x004fea000383ffff */
[----:B------:R-:W-:Y:S05]  /*7e00*/  BRA `(.L_x_88) ;  /* 0xffffffcc00507947 */ /* 0x000fea000383ffff */
.L_x_92:
[----:B-1----:R-:W-:Y:S07]  /*7e10*/  MOV R0, UR17 ;  /* 0x0000001100007c02 */ /* 0x002fee0008000f00 */
.L_x_145:
[----:B-1----:R1:W2:Y:S02]  /*7e20*/  SYNCS.PHASECHK.TRANS64.TRYWAIT P0, [R0+URZ+0x48], R6 ;  /* 0x00004806000075a7 */ /* 0x0022a400080011ff */
[----:B--2---:R-:W-:Y:S05]  /*7e30*/  @!P0 NANOSLEEP.SYNCS 0x989680 ;  /* 0x009896800000895d */ /* 0x004fea0003900000 */
[----:B------:R-:W2:Y:S02]  /*7e40*/  @!P0 SYNCS.PHASECHK.TRANS64 P0, [R0+URZ+0x48], R6 ;  /* 0x00004806000085a7 */ /* 0x000ea400080010ff */
[----:B--2---:R-:W-:Y:S05]  /*7e50*/  @!P0 BRA `(.L_x_145) ;  /* 0xfffffffc00f08947 */ /* 0x004fea000383ffff */
[----:B------:R-:W-:Y:S05]  /*7e60*/  BRA `(.L_x_146) ;  /* 0xffffffcc00a07947 */ /* 0x000fea000383ffff */
.L_x_95:
[----:B--2---:R2:W3:Y:S02]  /*7e70*/  SYNCS.PHASECHK.TRANS64.TRYWAIT P0, [R3+URZ+0x60], R0 ;  /* 0x00006000030075a7 */ /* 0x0044e400080011ff */
[----:B---3--:R-:W-:Y:S05]  /*7e80*/  @!P0 NANOSLEEP.SYNCS 0x989680 ;  /* 0x009896800000895d */ /* 0x008fea0003900000 */
[----:B------:R-:W3:Y:S02]  /*7e90*/  @!P0 SYNCS.PHASECHK.TRANS64 P0, [R3+URZ+0x60], R0 ;  /* 0x00006000030085a7 */ /* 0x000ee400080010ff */
[----:B---3--:R-:W-:Y:S05]  /*7ea0*/  @!P0 BRA `(.L_x_95) ;  /* 0xfffffffc00f08947 */ /* 0x008fea000383ffff */
[----:B------:R-:W-:Y:S05]  /*7eb0*/  BRA `(.L_x_147) ;  /* 0xffffffd000e47947 */ /* 0x000fea000383ffff */
.L_x_106:
[----:B-1----:R-:W-:Y:S04]  /*7ec0*/  MOV R0, UR44 ;  /* 0x0000002c00007c02 */ /* 0x002fe80008000f00 */
[----:B------:R1:W2:Y:S03]  /*7ed0*/  SYNCS.PHASECHK.TRANS64.TRYWAIT P1, [R0+URZ+0x40], R3 ;  /* 0x00004003000075a7 */ /* 0x0002a600080211ff */
[----:B--2---:R-:W-:Y:S05]  /*7ee0*/  @!P1 NANOSLEEP.SYNCS 0x989680 ;  /* 0x009896800000995d */ /* 0x004fea0003900000 */
[----:B------:R-:W2:Y:S02]  /*7ef0*/  @!P1 SYNCS.PHASECHK.TRANS64 P1, [R0+URZ+0x40], R3 ;  /* 0x00004003000095a7 */ /* 0x000ea400080210ff */
[----:B--2---:R-:W-:Y:S05]  /*7f00*/  @!P1 BRA `(.L_x_106) ;  /* 0xfffffffc00ec9947 */ /* 0x004fea000383ffff */
[----:B------:R-:W-:Y:S05]  /*7f10*/  BRA `(.L_x_105) ;  /* 0xffffffe000387947 */ /* 0x000fea000383ffff */
.L_x_108:
[----:B------:R1:W1:Y:S02]  /*7f20*/  SYNCS.PHASECHK.TRANS64.TRYWAIT P1, [R143+URZ+0x80], R4 ;  /* 0x000080048f0075a7 */ /* 0x00026400080211ff */
[----:B-1----:R-:W-:Y:S05]  /*7f30*/  @!P1 NANOSLEEP.SYNCS 0x989680 ;  /* 0x009896800000995d */ /* 0x002fea0003900000 */
[----:B------:R-:W1:Y:S02]  /*7f40*/  @!P1 SYNCS.PHASECHK.TRANS64 P1, [R143+URZ+0x80], R4 ;  /* 0x000080048f0095a7 */ /* 0x000e6400080210ff */
[----:B-1----:R-:W-:Y:S05]  /*7f50*/  @!P1 BRA `(.L_x_108) ;  /* 0xfffffffc00f09947 */ /* 0x002fea000383ffff */
[----:B------:R-:W-:Y:S05]  /*7f60*/  BRA `(.L_x_107) ;  /* 0xffffffe000807947 */ /* 0x000fea000383ffff */
        .weak           $__internal_0_$__cuda_sm10x_tcgen05_guardrail_trap_col_being_dealloced_not_returned_by_alloc
        .type           $__internal_0_$__cuda_sm10x_tcgen05_guardrail_trap_col_being_dealloced_not_returned_by_alloc,@function
        .size           $__internal_0_$__cuda_sm10x_tcgen05_guardrail_trap_col_being_dealloced_not_returned_by_alloc,($__internal_1_$__cuda_sm10x_tcgen05_guardrail_trap_phase_invalid_during_alloc - $__internal_0_$__cuda_sm10x_tcgen05_guardrail_trap_col_being_dealloced_not_returned_by_alloc)
$__internal_0_$__cuda_sm10x_tcgen05_guardrail_trap_col_being_dealloced_not_returned_by_alloc:
[----:B------:R-:W-:Y:S05]  /*7f70*/  BPT.TRAP 0x1 ;  /* 0x000000040000795c */ /* 0x000fea0000300000 */
[----:B------:R-:W-:-:S04]  /*7f80*/  HFMA2 R3, -RZ, RZ, 0, 0 ;  /* 0x00000000ff037431 */ /* 0x000fc800000001ff */
[----:B------:R-:W-:Y:S05]  /*7f90*/  RET.REL.NODEC R2 `(_ZN7cutlass13device_kernelINS_4gemm6kernel13GemmUniversalIN4cute5tupleIJiiiiEEENS1_10collective13CollectiveMmaINS1_35MainloopSm100TmaUmmaWarpSpecializedILi4ELi2ELi4ENS5_IJNS4_1CILi2EEESB_NSA_ILi1EEEEEEEENS5_IJNSA_ILi256EEENSA_ILi64EEESG_EEENS_12float_e4m3_tENS5_IJlSC_lEEESI_SJ_NS4_8TiledMMAINS4_8MMA_AtomIJNS4_10MMA_TraitsINS4_25SM100_MMA_F8F6F4_2x1SM_SSEJSI_SI_fSF_SG_NS4_17integral_constantINS4_4UMMA5MajorELSQ_0EEESR_NSO_INSP_7ScaleInELSS_0EEEST_EEEEEENS4_6LayoutINS5_IJSC_SC_SC_EEENS5_IJNSA_ILi0EEESY_SY_EEEEENS5_IJNS4_10UnderscoreES11_S11_EEEEENS4_28SM100_TMA_2SM_LOAD_MULTICASTENS4_14ComposedLayoutINS4_7SwizzleILi2ELi4ELi3EEENS4_18smem_ptr_flag_bitsILi8EEENSW_INS5_IJNSA_ILi8EEESG_EEENS5_IJSG_SC_EEEEEEEvNS4_8identityENS4_18SM100_TMA_2SM_LOADES1E_vS1F_EENS_8epilogue10collective18CollectiveEpilogueINS1I_23Sm100TmaWarpSpecializedILi1ELi1ELi64ELb0ELb0EEEJNS5_IJNSA_ILi128EEESG_SG_EEENS5_IJNSW_IS1N_SC_EENSW_ISG_SC_EEEEESI_SJ_SI_SJ_NS1I_6fusion15FusionCallbacksIS1M_NS1S_17LinearCombinationISI_fSI_fLNS_15FloatRoundStyleE2EEES1O_S1R_JEEENS4_5SM1004TMEM4LOAD26SM100_TMEM_LOAD_32dp32b64xENS4_13SM90_TMA_LOADES1E_NS4_39AutoVectorizingCopyWithAssumedAlignmentILi128EEENS4_14SM90_TMA_STOREES1E_S24_S24_EEEvvEEEEvNT_6ParamsE) ;  /* 0xffffff8002187950 */ /* 0x000fea0003c3ffff */
        .weak           $__internal_1_$__cuda_sm10x_tcgen05_guardrail_trap_phase_invalid_during_alloc
        .type           $__internal_1_$__cuda_sm10x_tcgen05_guardrail_trap_phase_invalid_during_alloc,@function
        .size           $__internal_1_$__cuda_sm10x_tcgen05_guardrail_trap_phase_invalid_during_alloc,($__internal_2_$__cuda_sm10x_tcgen05_guardrail_trap_unallocated_columns_being_dealloced - $__internal_1_$__cuda_sm10x_tcgen05_guardrail_trap_phase_invalid_during_alloc)
$__internal_1_$__cuda_sm10x_tcgen05_guardrail_trap_phase_invalid_during_alloc:
[----:B------:R-:W-:Y:S05]  /*7fa0*/  BPT.TRAP 0x1 ;  /* 0x000000040000795c */ /* 0x000fea0000300000 */
[----:B------:R-:W-:-:S04]  /*7fb0*/  MOV R5, 0x0 ;  /* 0x0000000000057802 */ /* 0x000fc80000000f00 */
[----:B------:R-:W-:Y:S05]  /*7fc0*/  RET.REL.NODEC R4 `(_ZN7cutlass13device_kernelINS_4gemm6kernel13GemmUniversalIN4cute5tupleIJiiiiEEENS1_10collective13CollectiveMmaINS1_35MainloopSm100TmaUmmaWarpSpecializedILi4ELi2ELi4ENS5_IJNS4_1CILi2EEESB_NSA_ILi1EEEEEEEENS5_IJNSA_ILi256EEENSA_ILi64EEESG_EEENS_12float_e4m3_tENS5_IJlSC_lEEESI_SJ_NS4_8TiledMMAINS4_8MMA_AtomIJNS4_10MMA_TraitsINS4_25SM100_MMA_F8F6F4_2x1SM_SSEJSI_SI_fSF_SG_NS4_17integral_constantINS4_4UMMA5MajorELSQ_0EEESR_NSO_INSP_7ScaleInELSS_0EEEST_EEEEEENS4_6LayoutINS5_IJSC_SC_SC_EEENS5_IJNSA_ILi0EEESY_SY_EEEEENS5_IJNS4_10UnderscoreES11_S11_EEEEENS4_28SM100_TMA_2SM_LOAD_MULTICASTENS4_14ComposedLayoutINS4_7SwizzleILi2ELi4ELi3EEENS4_18smem_ptr_flag_bitsILi8EEENSW_INS5_IJNSA_ILi8EEESG_EEENS5_IJSG_SC_EEEEEEEvNS4_8identityENS4_18SM100_TMA_2SM_LOADES1E_vS1F_EENS_8epilogue10collective18CollectiveEpilogueINS1I_23Sm100TmaWarpSpecializedILi1ELi1ELi64ELb0ELb0EEEJNS5_IJNSA_ILi128EEESG_SG_EEENS5_IJNSW_IS1N_SC_EENSW_ISG_SC_EEEEESI_SJ_SI_SJ_NS1I_6fusion15FusionCallbacksIS1M_NS1S_17LinearCombinationISI_fSI_fLNS_15FloatRoundStyleE2EEES1O_S1R_JEEENS4_5SM1004TMEM4LOAD26SM100_TMEM_LOAD_32dp32b64xENS4_13SM90_TMA_LOADES1E_NS4_39AutoVectorizingCopyWithAssumedAlignmentILi128EEENS4_14SM90_TMA_STOREES1E_S24_S24_EEEvvEEEEvNT_6ParamsE) ;  /* 0xffffff80040c7950 */ /* 0x000fea0003c3ffff */
        .weak           $__internal_2_$__cuda_sm10x_tcgen05_guardrail_trap_unallocated_columns_being_dealloced
        .type           $__internal_2_$__cuda_sm10x_tcgen05_guardrail_trap_unallocated_columns_being_dealloced,@function
        .size           $__internal_2_$__cuda_sm10x_tcgen05_guardrail_trap_unallocated_columns_being_dealloced,(.L_x_149 - $__internal_2_$__cuda_sm10x_tcgen05_guardrail_trap_unallocated_columns_being_dealloced)
$__internal_2_$__cuda_sm10x_tcgen05_guardrail_trap_unallocated_columns_being_dealloced:
[----:B------:R-:W-:Y:S05]  /*7fd0*/  BPT.TRAP 0x1 ;  /* 0x000000040000795c */ /* 0x000fea0000300000 */
[----:B------:R-:W-:-:S04]  /*7fe0*/  HFMA2 R3, -RZ, RZ, 0, 0 ;  /* 0x00000000ff037431 */ /* 0x000fc800000001ff */
[----:B------:R-:W-:Y:S05]  /*7ff0*/  RET.REL.NODEC R2 `(_ZN7cutlass13device_kernelINS_4gemm6kernel13GemmUniversalIN4cute5tupleIJiiiiEEENS1_10collective13CollectiveMmaINS1_35MainloopSm100TmaUmmaWarpSpecializedILi4ELi2ELi4ENS5_IJNS4_1CILi2EEESB_NSA_ILi1EEEEEEEENS5_IJNSA_ILi256EEENSA_ILi64EEESG_EEENS_12float_e4m3_tENS5_IJlSC_lEEESI_SJ_NS4_8TiledMMAINS4_8MMA_AtomIJNS4_10MMA_TraitsINS4_25SM100_MMA_F8F6F4_2x1SM_SSEJSI_SI_fSF_SG_NS4_17integral_constantINS4_4UMMA5MajorELSQ_0EEESR_NSO_INSP_7ScaleInELSS_0EEEST_EEEEEENS4_6LayoutINS5_IJSC_SC_SC_EEENS5_IJNSA_ILi0EEESY_SY_EEEEENS5_IJNS4_10UnderscoreES11_S11_EEEEENS4_28SM100_TMA_2SM_LOAD_MULTICASTENS4_14ComposedLayoutINS4_7SwizzleILi2ELi4ELi3EEENS4_18smem_ptr_flag_bitsILi8EEENSW_INS5_IJNSA_ILi8EEESG_EEENS5_IJSG_SC_EEEEEEEvNS4_8identityENS4_18SM100_TMA_2SM_LOADES1E_vS1F_EENS_8epilogue10collective18CollectiveEpilogueINS1I_23Sm100TmaWarpSpecializedILi1ELi1ELi64ELb0ELb0EEEJNS5_IJNSA_ILi128EEESG_SG_EEENS5_IJNSW_IS1N_SC_EENSW_ISG_SC_EEEEESI_SJ_SI_SJ_NS1I_6fusion15FusionCallbacksIS1M_NS1S_17LinearCombinationISI_fSI_fLNS_15FloatRoundStyleE2EEES1O_S1R_JEEENS4_5SM1004TMEM4LOAD26SM100_TMEM_LOAD_32dp32b64xENS4_13SM90_TMA_LOADES1E_NS4_39AutoVectorizingCopyWithAssumedAlignmentILi128EEENS4_14SM90_TMA_STOREES1E_S24_S24_EEEvvEEEEvNT_6ParamsE) ;  /* 0xffffff8002007950 */ /* 0x000fea0003c3ffff */
.L_x_148:
[----:B------:R-:W-:-:S00]  /*8000*/  BRA `(.L_x_148) ;  /* 0xfffffffc00fc7947 */ /* 0x000fc0000383ffff */
[----:B------:R-:W-:-:S00]  /*8010*/  NOP ;  /* 0x0000000000007918 */ /* 0x000fc00000000000 */
        /* <DEDUP_REMOVED lines=14> */
.L_x_149:


//--------------------- .nv.global.init           --------------------------
	.section	.nv.global.init,"aw",@progbits
.nv.global.init:
	.type		$str$27,@object
	.size		$str$27,($str$28 - $str$27)
$str$27:
        /*0000*/ 	.byte	0x28, 0x61, 0x64, 0x64, 0x72, 0x65, 0x73, 0x73, 0x20, 0x26, 0x20, 0x6d, 0x61, 0x73, 0x6b, 0x29
        /*0010*/ 	.byte	0x20, 0x3d, 0x3d, 0x20, 0x30, 0x00
	.type		$str$28,@object
	.size		$str$28,($str$26 - $str$28)
$str$28:
        /*0016*/ 	.byte	0x2f, 0x74, 0x6d, 0x70, 0x2f, 0x63, 0x75, 0x74, 0x6c, 0x61, 0x73, 0x73, 0x5f, 0x73, 0x77, 0x65
        /*0026*/ 	.byte	0x65, 0x70, 0x5f, 0x73, 0x72, 0x63, 0x2f, 0x69, 0x6e, 0x63, 0x6c, 0x75, 0x64, 0x65, 0x2f, 0x63
        /*0036*/ 	.byte	0x75, 0x74, 0x65, 0x2f, 0x70, 0x6f, 0x69, 0x6e, 0x74, 0x65, 0x72, 0x5f, 0x66, 0x6c, 0x61, 0x67
        /*0046*/ 	.byte	0x67, 0x65, 0x64, 0x2e, 0x68, 0x70, 0x70, 0x00
	.type		$str$26,@object
	.size		$str$26,($str$25 - $str$26)
$str$26:
        /*004e*/ 	.byte	0x2f, 0x74, 0x6d, 0x70, 0x2f, 0x63, 0x75, 0x74, 0x6c, 0x61, 0x73, 0x73, 0x5f, 0x73, 0x77, 0x65
        /*005e*/ 	.byte	0x65, 0x70, 0x5f, 0x73, 0x72, 0x63, 0x2f, 0x69, 0x6e, 0x63, 0x6c, 0x75, 0x64, 0x65, 0x2f, 0x63
        /*006e*/ 	.byte	0x75, 0x74, 0x65, 0x2f, 0x61, 0x74, 0x6f, 0x6d, 0x2f, 0x63, 0x6f, 0x70, 0x79, 0x5f, 0x74, 0x72
        /*007e*/ 	.byte	0x61, 0x69, 0x74, 0x73, 0x5f, 0x73, 0x6d, 0x31, 0x30, 0x30, 0x2e, 0x68, 0x70, 0x70, 0x00
	.type		$str$25,@object
	.size		$str$25,(__unnamed_1 - $str$25)
$str$25:
        /*008d*/ 	.byte	0x28, 0x28, 0x75, 0x69, 0x6e, 0x74, 0x33, 0x32, 0x5f, 0x74, 0x28, 0x74, 0x68, 0x72, 0x65, 0x61
        /*009d*/ 	.byte	0x64, 0x49, 0x64, 0x78, 0x2e, 0x78, 0x29, 0x20, 0x2f, 0x20, 0x33, 0x32, 0x29, 0x20, 0x25, 0x20
        /*00ad*/ 	.byte	0x34, 0x29, 0x20, 0x3d, 0x3d, 0x20, 0x28, 0x28, 0x28, 0x74, 0x6d, 0x65, 0x6d, 0x5f, 0x61, 0x64
        /*00bd*/ 	.byte	0x64, 0x72, 0x20, 0x3e, 0x3e, 0x20, 0x31, 0x36, 0x29, 0x20, 0x2f, 0x20, 0x33, 0x32, 0x29, 0x20
        /*00cd*/ 	.byte	0x25, 0x20, 0x34, 0x29, 0x00
	.type		__unnamed_1,@object
	.size		__unnamed_1,(__unnamed_2 - __unnamed_1)
__unnamed_1:
        /*00d2*/ 	.byte	0x61, 0x75, 0x74, 0x6f, 0x20, 0x63, 0x75, 0x74, 0x65, 0x3a, 0x3a, 0x61, 0x73, 0x5f, 0x70, 0x6f
        /* <DEDUP_REMOVED lines=24> */
        /*0262*/ 	.byte	0x43, 0x3c, 0x38, 0x31, 0x39, 0x32, 0x3e, 0x3e, 0x3e, 0x3e, 0x5d, 0x00
	.type		__unnamed_2,@object
	.size		__unnamed_2,(.L_2 - __unnamed_2)
__unnamed_2:
        /* <DEDUP_REMOVED lines=42> */
        /*050e*/ 	.byte	0x3e, 0x3e, 0x3e, 0x3e, 0x5d, 0x00
.L_2:


//--------------------- .nv.shared._ZN7cutlass13device_kernelINS_4gemm6kernel13GemmUniversalIN4cute5tupleIJiiiiEEENS1_10collective13CollectiveMmaINS1_35MainloopSm100TmaUmmaWarpSpecializedILi4ELi2ELi4ENS5_IJNS4_1CILi2EEESB_NSA_ILi1EEEEEEEENS5_IJNSA_ILi256EEENSA_ILi64EEESG_EEENS_12float_e4m3_tENS5_IJlSC_lEEESI_SJ_NS4_8TiledMMAINS4_8MMA_AtomIJNS4_10MMA_TraitsINS4_25SM100_MMA_F8F6F4_2x1SM_SSEJSI_SI_fSF_SG_NS4_17integral_constantINS4_4UMMA5MajorELSQ_0EEESR_NSO_INSP_7ScaleInELSS_0EEEST_EEEEEENS4_6LayoutINS5_IJSC_SC_SC_EEENS5_IJNSA_ILi0EEESY_SY_EEEEENS5_IJNS4_10UnderscoreES11_S11_EEEEENS4_28SM100_TMA_2SM_LOAD_MULTICASTENS4_14ComposedLayoutINS4_7SwizzleILi2ELi4ELi3EEENS4_18smem_ptr_flag_bitsILi8EEENSW_INS5_IJNSA_ILi8EEESG_EEENS5_IJSG_SC_EEEEEEEvNS4_8identityENS4_18SM100_TMA_2SM_LOADES1E_vS1F_EENS_8epilogue10collective18CollectiveEpilogueINS1I_23Sm100TmaWarpSpecializedILi1ELi1ELi64ELb0ELb0EEEJNS5_IJNSA_ILi128EEESG_SG_EEENS5_IJNSW_IS1N_SC_EENSW_ISG_SC_EEEEESI_SJ_SI_SJ_NS1I_6fusion15FusionCallbacksIS1M_NS1S_17LinearCombinationISI_fSI_fLNS_15FloatRoundStyleE2EEES1O_S1R_JEEENS4_5SM1004TMEM4LOAD26SM100_TMEM_LOAD_32dp32b64xENS4_13SM90_TMA_LOADES1E_NS4_39AutoVectorizingCopyWithAssumedAlignmentILi128EEENS4_14SM90_TMA_STOREES1E_S24_S24_EEEvvEEEEvNT_6ParamsE --------------------------
	.section	.nv.shared._ZN7cutlass13device_kernelINS_4gemm6kernel13GemmUniversalIN4cute5tupleIJiiiiEEENS1_10collective13CollectiveMmaINS1_35MainloopSm100TmaUmmaWarpSpecializedILi4ELi2ELi4ENS5_IJNS4_1CILi2EEESB_NSA_ILi1EEEEEEEENS5_IJNSA_ILi256EEENSA_ILi64EEESG_EEENS_12float_e4m3_tENS5_IJlSC_lEEESI_SJ_NS4_8TiledMMAINS4_8MMA_AtomIJNS4_10MMA_TraitsINS4_25SM100_MMA_F8F6F4_2x1SM_SSEJSI_SI_fSF_SG_NS4_17integral_constantINS4_4UMMA5MajorELSQ_0EEESR_NSO_INSP_7ScaleInELSS_0EEEST_EEEEEENS4_6LayoutINS5_IJSC_SC_SC_EEENS5_IJNSA_ILi0EEESY_SY_EEEEENS5_IJNS4_10UnderscoreES11_S11_EEEEENS4_28SM100_TMA_2SM_LOAD_MULTICASTENS4_14ComposedLayoutINS4_7SwizzleILi2ELi4ELi3EEENS4_18smem_ptr_flag_bitsILi8EEENSW_INS5_IJNSA_ILi8EEESG_EEENS5_IJSG_SC_EEEEEEEvNS4_8identityENS4_18SM100_TMA_2SM_LOADES1E_vS1F_EENS_8epilogue10collective18CollectiveEpilogueINS1I_23Sm100TmaWarpSpecializedILi1ELi1ELi64ELb0ELb0EEEJNS5_IJNSA_ILi128EEESG_SG_EEENS5_IJNSW_IS1N_SC_EENSW_ISG_SC_EEEEESI_SJ_SI_SJ_NS1I_6fusion15FusionCallbacksIS1M_NS1S_17LinearCombinationISI_fSI_fLNS_15FloatRoundStyleE2EEES1O_S1R_JEEENS4_5SM1004TMEM4LOAD26SM100_TMEM_LOAD_32dp32b64xENS4_13SM90_TMA_LOADES1E_NS4_39AutoVectorizingCopyWithAssumedAlignmentILi128EEENS4_14SM90_TMA_STOREES1E_S24_S24_EEEvvEEEEvNT_6ParamsE,"aw",@nobits
	.sectionflags	@""
	.align	16
	.zero		1024


//--------------------- .nv.shared.reserved.0     --------------------------
	.section	.nv.shared.reserved.0,"aw",@nobits
	.weak		__nv_reservedSMEM_offset_0_alias
	.size		__nv_reservedSMEM_offset_0_alias, 0, 64
	.other		__nv_reservedSMEM_offset_0_alias,@"STO_CUDA_RESERVED_SHARED STV_DEFAULT"
__nv_reservedSMEM_offset_0_alias:
	.zero		0
.nv.shared.reserved.0:
	.zero		64
	.weak		__nv_reservedSMEM_tcgen05_partition
	.type		__nv_reservedSMEM_tcgen05_partition,@object
	.size		__nv_reservedSMEM_tcgen05_partition,(.L_0 - __nv_reservedSMEM_tcgen05_partition)
__nv_reservedSMEM_tcgen05_partition:
	.zero		32
.L_0:


//--------------------- .nv.global                --------------------------
	.section	.nv.global,"aw",@nobits
.nv.global:
	.type		_ZN39_INTERNAL_31e8e9eb_4_k_cu_1cf3e4ca_94184cute1_E,@object
	.size		_ZN39_INTERNAL_31e8e9eb_4_k_cu_1cf3e4ca_94184cute1_E,(_ZN39_INTERNAL_31e8e9eb_4_k_cu_1cf3e4ca_94184cuda3std3__45__cpo6cbeginE - _ZN39_INTERNAL_31e8e9eb_4_k_cu_1cf3e4ca_94184cute1_E)
_ZN39_INTERNAL_31e8e9eb_4_k_cu_1cf3e4ca_94184cute1_E:
	.zero		1
	.type		_ZN39_INTERNAL_31e8e9eb_4_k_cu_1cf3e4ca_94184cuda3std3__45__cpo6cbeginE,@object
	.size		_ZN39_INTERNAL_31e8e9eb_4_k_cu_1cf3e4ca_94184cuda3std3__45__cpo6cbeginE,(_ZN39_INTERNAL_31e8e9eb_4_k_cu_1cf3e4ca_94184cuda3std3__48in_placeE - _ZN39_INTERNAL_31e8e9eb_4_k_cu_1cf3e4ca_94184cuda3std3__45__cpo6cbeginE)
_ZN39_INTERNAL_31e8e9eb_4_k_cu_1cf3e4ca_94184cuda3std3__45__cpo6cbeginE:
	.zero		1
	.type		_ZN39_INTERNAL_31e8e9eb_4_k_cu_1cf3e4ca_94184cuda3std3__48in_placeE,@object
	.size		_ZN39_INTERNAL_31e8e9eb_4_k_cu_1cf3e4ca_94184cuda3std3__48in_placeE,(_ZN39_INTERNAL_31e8e9eb_4_k_cu_1cf3e4ca_94184cuda3std6ranges3__45__cpo9iter_moveE - _ZN39_INTERNAL_31e8e9eb_4_k_cu_1cf3e4ca_94184cuda3std3__48in_placeE)
_ZN39_INTERNAL_31e8e9eb_4_k_cu_1cf3e4ca_94184cuda3std3__48in_placeE:
	.zero		1
	.type		_ZN39_INTERNAL_31e8e9eb_4_k_cu_1cf3e4ca_94184cuda3std6ranges3__45__cpo9iter_moveE,@object
	.size		_ZN39_INTERNAL_31e8e9eb_4_k_cu_1cf3e4ca_94184cuda3std6ranges3__45__cpo9iter_moveE,(_ZN39_INTERNAL_31e8e9eb_4_k_cu_1cf3e4ca_94184cuda3std3__45__cpo5beginE - _ZN39_INTERNAL_31e8e9eb_4_k_cu_1cf3e4ca_94184cuda3std6ranges3__45__cpo9iter_moveE)
_ZN39_INTERNAL_31e8e9eb_4_k_cu_1cf3e4ca_94184cuda3std6ranges3__45__cpo9iter_moveE:
	.zero		1
	.type		_ZN39_INTERNAL_31e8e9eb_4_k_cu_1cf3e4ca_94184cuda3std3__45__cpo5beginE,@object
	.size		_ZN39_INTERNAL_31e8e9eb_4_k_cu_1cf3e4ca_94184cuda3std3__45__cpo5beginE,(_ZN39_INTERNAL_31e8e9eb_4_k_cu_1cf3e4ca_94184cuda3std3__441_GLOBAL__N__31e8e9eb_4_k_cu_1cf3e4ca_94186ignoreE - _ZN39_INTERNAL_31e8e9eb_4_k_cu_1cf3e4ca_94184cuda3std3__45__cpo5beginE)
_ZN39_INTERNAL_31e8e9eb_4_k_cu_1cf3e4ca_94184cuda3std3__45__cpo5beginE:
	.zero		1
	.type		_ZN39_INTERNAL_31e8e9eb_4_k_cu_1cf3e4ca_94184cuda3std3__441_GLOBAL__N__31e8e9eb_4_k_cu_1cf3e4ca_94186ignoreE,@object
	.size		_ZN39_INTERNAL_31e8e9eb_4_k_cu_1cf3e4ca_94184cuda3std3__441_GLOBAL__N__31e8e9eb_4_k_cu_1cf3e4ca_94186ignoreE,(_ZN39_INTERNAL_31e8e9eb_4_k_cu_1cf3e4ca_94184cute7productE - _ZN39_INTERNAL_31e8e9eb_4_k_cu_1cf3e4ca_94184cuda3std3__441_GLOBAL__N__31e8e9eb_4_k_cu_1cf3e4ca_94186ignoreE)
_ZN39_INTERNAL_31e8e9eb_4_k_cu_1cf3e4ca_94184cuda3std3__441_GLOBAL__N__31e8e9eb_4_k_cu_1cf3e4ca_94186ignoreE:
	.zero		1
	.type		_ZN39_INTERNAL_31e8e9eb_4_k_cu_1cf3e4ca_94184cute7productE,@object
	.size		_ZN39_INTERNAL_31e8e9eb_4_k_cu_1cf3e4ca_94184cute7productE,(_ZN39_INTERNAL_31e8e9eb_4_k_cu_1cf3e4ca_94184cuda3std3__45__cpo3endE - _ZN39_INTERNAL_31e8e9eb_4_k_cu_1cf3e4ca_94184cute7productE)
_ZN39_INTERNAL_31e8e9eb_4_k_cu_1cf3e4ca_94184cute7productE:
	.zero		1
	.type		_ZN39_INTERNAL_31e8e9eb_4_k_cu_1cf3e4ca_94184cuda3std3__45__cpo3endE,@object
	.size		_ZN39_INTERNAL_31e8e9eb_4_k_cu_1cf3e4ca_94184cuda3std3__45__cpo3endE,(_ZN39_INTERNAL_31e8e9eb_4_k_cu_1cf3e4ca_94184cuda3std3__419piecewise_constructE - _ZN39_INTERNAL_31e8e9eb_4_k_cu_1cf3e4ca_94184cuda3std3__45__cpo3endE)
_ZN39_INTERNAL_31e8e9eb_4_k_cu_1cf3e4ca_94184cuda3std3__45__cpo3endE:
	.zero		1
	.type		_ZN39_INTERNAL_31e8e9eb_4_k_cu_1cf3e4ca_94184cuda3std3__419piecewise_constructE,@object
	.size		_ZN39_INTERNAL_31e8e9eb_4_k_cu_1cf3e4ca_94184cuda3std3__419piecewise_constructE,(_ZN39_INTERNAL_31e8e9eb_4_k_cu_1cf3e4ca_94184cuda3std3__45__cpo4cendE - _ZN39_INTERNAL_31e8e9eb_4_k_cu_1cf3e4ca_94184cuda3std3__419piecewise_constructE)
_ZN39_INTERNAL_31e8e9eb_4_k_cu_1cf3e4ca_94184cuda3std3__419piecewise_constructE:
	.zero		1
	.type		_ZN39_INTERNAL_31e8e9eb_4_k_cu_1cf3e4ca_94184cuda3std3__45__cpo4cendE,@object
	.size		_ZN39_INTERNAL_31e8e9eb_4_k_cu_1cf3e4ca_94184cuda3std3__45__cpo4cendE,(_ZN39_INTERNAL_31e8e9eb_4_k_cu_1cf3e4ca_94184cuda3std6ranges3__45__cpo4swapE - _ZN39_INTERNAL_31e8e9eb_4_k_cu_1cf3e4ca_94184cuda3std3__45__cpo4cendE)
_ZN39_INTERNAL_31e8e9eb_4_k_cu_1cf3e4ca_94184cuda3std3__45__cpo4cendE:
	.zero		1
	.type		_ZN39_INTERNAL_31e8e9eb_4_k_cu_1cf3e4ca_94184cuda3std6ranges3__45__cpo4swapE,@object
	.size		_ZN39_INTERNAL_31e8e9eb_4_k_cu_1cf3e4ca_94184cuda3std6ranges3__45__cpo4swapE,(.L_10 - _ZN39_INTERNAL_31e8e9eb_4_k_cu_1cf3e4ca_94184cuda3std6ranges3__45__cpo4swapE)
_ZN39_INTERNAL_31e8e9eb_4_k_cu_1cf3e4ca_94184cuda3std6ranges3__45__cpo4swapE:
	.zero		1
.L_10:


//--------------------- .nv.constant0._ZN7cutlass13device_kernelINS_4gemm6kernel13GemmUniversalIN4cute5tupleIJiiiiEEENS1_10collective13CollectiveMmaINS1_35MainloopSm100TmaUmmaWarpSpecializedILi4ELi2ELi4ENS5_IJNS4_1CILi2EEESB_NSA_ILi1EEEEEEEENS5_IJNSA_ILi256EEENSA_ILi64EEESG_EEENS_12float_e4m3_tENS5_IJlSC_lEEESI_SJ_NS4_8TiledMMAINS4_8MMA_AtomIJNS4_10MMA_TraitsINS4_25SM100_MMA_F8F6F4_2x1SM_SSEJSI_SI_fSF_SG_NS4_17integral_constantINS4_4UMMA5MajorELSQ_0EEESR_NSO_INSP_7ScaleInELSS_0EEEST_EEEEEENS4_6LayoutINS5_IJSC_SC_SC_EEENS5_IJNSA_ILi0EEESY_SY_EEEEENS5_IJNS4_10UnderscoreES11_S11_EEEEENS4_28SM100_TMA_2SM_LOAD_MULTICASTENS4_14ComposedLayoutINS4_7SwizzleILi2ELi4ELi3EEENS4_18smem_ptr_flag_bitsILi8EEENSW_INS5_IJNSA_ILi8EEESG_EEENS5_IJSG_SC_EEEEEEEvNS4_8identityENS4_18SM100_TMA_2SM_LOADES1E_vS1F_EENS_8epilogue10collective18CollectiveEpilogueINS1I_23Sm100TmaWarpSpecializedILi1ELi1ELi64ELb0ELb0EEEJNS5_IJNSA_ILi128EEESG_SG_EEENS5_IJNSW_IS1N_SC_EENSW_ISG_SC_EEEEESI_SJ_SI_SJ_NS1I_6fusion15FusionCallbacksIS1M_NS1S_17LinearCombinationISI_fSI_fLNS_15FloatRoundStyleE2EEES1O_S1R_JEEENS4_5SM1004TMEM4LOAD26SM100_TMEM_LOAD_32dp32b64xENS4_13SM90_TMA_LOADES1E_NS4_39AutoVectorizingCopyWithAssumedAlignmentILi128EEENS4_14SM90_TMA_STOREES1E_S24_S24_EEEvvEEEEvNT_6ParamsE --------------------------
	.section	.nv.constant0._ZN7cutlass13device_kernelINS_4gemm6kernel13GemmUniversalIN4cute5tupleIJiiiiEEENS1_10collective13CollectiveMmaINS1_35MainloopSm100TmaUmmaWarpSpecializedILi4ELi2ELi4ENS5_IJNS4_1CILi2EEESB_NSA_ILi1EEEEEEEENS5_IJNSA_ILi256EEENSA_ILi64EEESG_EEENS_12float_e4m3_tENS5_IJlSC_lEEESI_SJ_NS4_8TiledMMAINS4_8MMA_AtomIJNS4_10MMA_TraitsINS4_25SM100_MMA_F8F6F4_2x1SM_SSEJSI_SI_fSF_SG_NS4_17integral_constantINS4_4UMMA5MajorELSQ_0EEESR_NSO_INSP_7ScaleInELSS_0EEEST_EEEEEENS4_6LayoutINS5_IJSC_SC_SC_EEENS5_IJNSA_ILi0EEESY_SY_EEEEENS5_IJNS4_10UnderscoreES11_S11_EEEEENS4_28SM100_TMA_2SM_LOAD_MULTICASTENS4_14ComposedLayoutINS4_7SwizzleILi2ELi4ELi3EEENS4_18smem_ptr_flag_bitsILi8EEENSW_INS5_IJNSA_ILi8EEESG_EEENS5_IJSG_SC_EEEEEEEvNS4_8identityENS4_18SM100_TMA_2SM_LOADES1E_vS1F_EENS_8epilogue10collective18CollectiveEpilogueINS1I_23Sm100TmaWarpSpecializedILi1ELi1ELi64ELb0ELb0EEEJNS5_IJNSA_ILi128EEESG_SG_EEENS5_IJNSW_IS1N_SC_EENSW_ISG_SC_EEEEESI_SJ_SI_SJ_NS1I_6fusion15FusionCallbacksIS1M_NS1S_17LinearCombinationISI_fSI_fLNS_15FloatRoundStyleE2EEES1O_S1R_JEEENS4_5SM1004TMEM4LOAD26SM100_TMEM_LOAD_32dp32b64xENS4_13SM90_TMA_LOADES1E_NS4_39AutoVectorizingCopyWithAssumedAlignmentILi128EEENS4_14SM90_TMA_STOREES1E_S24_S24_EEEvvEEEEvNT_6ParamsE,"a",@progbits
	.sectionflags	@""
	.align	4
.nv.constant0._ZN7cutlass13device_kernelINS_4gemm6kernel13GemmUniversalIN4cute5tupleIJiiiiEEENS1_10collective13CollectiveMmaINS1_35MainloopSm100TmaUmmaWarpSpecializedILi4ELi2ELi4ENS5_IJNS4_1CILi2EEESB_NSA_ILi1EEEEEEEENS5_IJNSA_ILi256EEENSA_ILi64EEESG_EEENS_12float_e4m3_tENS5_IJlSC_lEEESI_SJ_NS4_8TiledMMAINS4_8MMA_AtomIJNS4_10MMA_TraitsINS4_25SM100_MMA_F8F6F4_2x1SM_SSEJSI_SI_fSF_SG_NS4_17integral_constantINS4_4UMMA5MajorELSQ_0EEESR_NSO_INSP_7ScaleInELSS_0EEEST_EEEEEENS4_6LayoutINS5_IJSC_SC_SC_EEENS5_IJNSA_ILi0EEESY_SY_EEEEENS5_IJNS4_10UnderscoreES11_S11_EEEEENS4_28SM100_TMA_2SM_LOAD_MULTICASTENS4_14ComposedLayoutINS4_7SwizzleILi2ELi4ELi3EEENS4_18smem_ptr_flag_bitsILi8EEENSW_INS5_IJNSA_ILi8EEESG_EEENS5_IJSG_SC_EEEEEEEvNS4_8identityENS4_18SM100_TMA_2SM_LOADES1E_vS1F_EENS_8epilogue10collective18CollectiveEpilogueINS1I_23Sm100TmaWarpSpecializedILi1ELi1ELi64ELb0ELb0EEEJNS5_IJNSA_ILi128EEESG_SG_EEENS5_IJNSW_IS1N_SC_EENSW_ISG_SC_EEEEESI_SJ_SI_SJ_NS1I_6fusion15FusionCallbacksIS1M_NS1S_17LinearCombinationISI_fSI_fLNS_15FloatRoundStyleE2EEES1O_S1R_JEEENS4_5SM1004TMEM4LOAD26SM100_TMEM_LOAD_32dp32b64xENS4_13SM90_TMA_LOADES1E_NS4_39AutoVectorizingCopyWithAssumedAlignmentILi128EEENS4_14SM90_TMA_STOREES1E_S24_S24_EEEvvEEEEvNT_6ParamsE:
	.zero		2944


//--------------------- SYMBOLS --------------------------

	.type		.nv.reservedSmem.offset0,@object
	.size		.nv.reservedSmem.offset0,0x4
	.type		.nv.reservedSmem.cap,@object
	.size		.nv.reservedSmem.cap,0x4
	.type		__assertfail,@function
